def attn_fwd(
    Q,
    K,
    V,
    Out,
    Lse,
    sm_scale,
    stride_qz,
    stride_qh,
    stride_qm,
    stride_qk,
    stride_kz,
    stride_kh,
    stride_kn,
    stride_kk,
    stride_vz,
    stride_vh,
    stride_vn,
    stride_vk,
    stride_oz,
    stride_oh,
    stride_om,
    stride_ok,
    seqlen_q,
    seqlen_k,
    BLOCK_M: tl.constexpr,
    BLOCK_N: tl.constexpr,
    HEAD_DIM: tl.constexpr,
    CAUSAL: tl.constexpr,
):
    start_m = tl.program_id(0)
    off_hz = tl.program_id(1)
    q_off = off_hz * stride_qh
    k_off = off_hz * stride_kh
    v_off = off_hz * stride_vh
    offs_m = start_m * BLOCK_M + tl.arange(0, BLOCK_M)
    offs_d = tl.arange(0, HEAD_DIM)
    offs_n = tl.arange(0, BLOCK_N)
    q_ptrs = Q + q_off + offs_m[:, None] * stride_qm + offs_d[None, :] * stride_qk
    k_ptrs = K + k_off + offs_d[:, None] * stride_kk + offs_n[None, :] * stride_kn
    v_ptrs = V + v_off + offs_n[:, None] * stride_vn + offs_d[None, :] * stride_vk
    m_i = tl.full([BLOCK_M], float("-inf"), dtype=tl.float32)
    l_i = tl.zeros([BLOCK_M], dtype=tl.float32) + 1.0
    acc = tl.zeros([BLOCK_M, HEAD_DIM], dtype=tl.float32)
    q = tl.load(q_ptrs)
    acc, l_i, m_i = _attn_fwd_inner(
        acc,
        l_i,
        m_i,
        q,
        k_ptrs,
        v_ptrs,
        sm_scale,
        stride_kn,
        stride_vn,
        start_m,
        seqlen_k,
        BLOCK_M,
        BLOCK_N,
        HEAD_DIM,
        CAUSAL,
    )
    acc = acc / l_i[:, None]
    lse = m_i + tl.math.log2(l_i) / 1.4426950408889634
    o_ptrs = (
        Out
        + off_hz * stride_oh
        + offs_m[:, None] * stride_om
        + offs_d[None, :] * stride_ok
    )
    tl.store(o_ptrs, acc.to(Out.dtype.element_ty))
    tl.store(Lse + off_hz * seqlen_q + offs_m, lse)

# config = {"BLOCK_M": 256, "BLOCK_N": 128, "HEAD_DIM": 16, "arch": "sm_90", "causal": true, "dtype": "fp16", "num_stages": 2, "num_warps": 16}
# arch = sm_90


// ===== COMPILED SASS (sm_90a) =====

	.target	sm_90a

	.elftype	@"ET_EXEC"


//--------------------- .note.nv.tkinfo           --------------------------
	.section	.note.nv.tkinfo,"",@"SHT_NOTE"
	.sectionflags	@"SHF_NOTE_NV_TKINFO"
	.tkinfo
        /*0018*/ 	.word	0x00000002
        /*0030*/ 	.string	""
        /*0030*/ 	.string	"ptxas"
        /*0030*/ 	.string	"Cuda compilation tools, release 13.0, V13.0.88"
        /*0030*/ 	.string	"Build cuda_13.0.r13.0/compiler.36424714_0"
        /*0030*/ 	.string	"-v  -suppress-debug-info  -lineinfo  -arch sm_90a "



//--------------------- .note.nv.cuinfo           --------------------------
	.section	.note.nv.cuinfo,"",@"SHT_NOTE"
	.sectionflags	@"SHF_NOTE_NV_CUINFO"
        /*0018*/ 	.short	0x0002
        /*001a*/ 	.short	0x005a
        /*001c*/ 	.short	0x0082
	.zero		2


//--------------------- .nv.info                  --------------------------
	.section	.nv.info,"",@"SHT_CUDA_INFO"
	.align	4


	//----- nvinfo : EIATTR_REGCOUNT
	.align		4
        /*0000*/ 	.byte	0x04, 0x2f
        /*0002*/ 	.short	(.L_2 - .L_1)
	.align		4
.L_1:
        /*0004*/ 	.word	index@(attn_fwd)
        /*0008*/ 	.word	0x00000080


	//----- nvinfo : EIATTR_FRAME_SIZE
	.align		4
.L_2:
        /*000c*/ 	.byte	0x04, 0x11
        /*000e*/ 	.short	(.L_4 - .L_3)
	.align		4
.L_3:
        /*0010*/ 	.word	index@(attn_fwd)
        /*0014*/ 	.word	0x00000008


	//----- nvinfo : EIATTR_MIN_STACK_SIZE
	.align		4
.L_4:
        /*0018*/ 	.byte	0x04, 0x12
        /*001a*/ 	.short	(.L_6 - .L_5)
	.align		4
.L_5:
        /*001c*/ 	.word	index@(attn_fwd)
        /*0020*/ 	.word	0x00000008
.L_6:


//--------------------- .nv.compat                --------------------------
	.section	.nv.compat,"",@"SHT_CUDA_COMPAT_INFO"
	.align	4
        /*0000*/ 	.byte	0x02, 0x09, 0x01, 0x00, 0x02, 0x02, 0x04, 0x00, 0x02, 0x05, 0x05, 0x00, 0x03, 0x07, 0x01, 0x01
        /*0010*/ 	.byte	0x02, 0x03, 0x00, 0x00, 0x02, 0x06, 0x01, 0x00, 0x04, 0x0b, 0x08, 0x00, 0x00, 0x00, 0x00, 0x00
        /*0020*/ 	.byte	0x00, 0x00, 0x00, 0x00


//--------------------- .nv.info.attn_fwd         --------------------------
	.section	.nv.info.attn_fwd,"",@"SHT_CUDA_INFO"
	.sectionflags	@""
	.align	4


	//----- nvinfo : EIATTR_CUDA_API_VERSION
	.align		4
        /*0000*/ 	.byte	0x04, 0x37
        /*0002*/ 	.short	(.L_8 - .L_7)
.L_7:
        /*0004*/ 	.word	0x00000082


	//----- nvinfo : EIATTR_KPARAM_INFO
	.align		4
.L_8:
        /*0008*/ 	.byte	0x04, 0x17
        /*000a*/ 	.short	(.L_10 - .L_9)
.L_9:
        /*000c*/ 	.word	0x00000000
        /*0010*/ 	.short	0x0019
        /*0012*/ 	.short	0x0080
        /*0014*/ 	.byte	0x00, 0xf4, 0x21, 0x00


	//----- nvinfo : EIATTR_KPARAM_INFO
	.align		4
.L_10:
        /*0018*/ 	.byte	0x04, 0x17
        /*001a*/ 	.short	(.L_12 - .L_11)
.L_11:
        /*001c*/ 	.word	0x00000000
        /*0020*/ 	.short	0x0018
        /*0022*/ 	.short	0x0078
        /*0024*/ 	.byte	0x00, 0xf4, 0x21, 0x00


	//----- nvinfo : EIATTR_KPARAM_INFO
	.align		4
.L_12:
        /*0028*/ 	.byte	0x04, 0x17
        /*002a*/ 	.short	(.L_14 - .L_13)
.L_13:
        /*002c*/ 	.word	0x00000000
        /*0030*/ 	.short	0x0017
        /*0032*/ 	.short	0x0070
        /*0034*/ 	.byte	0x00, 0xf0, 0x11, 0x00


	//----- nvinfo : EIATTR_KPARAM_INFO
	.align		4
.L_14:
        /*0038*/ 	.byte	0x04, 0x17
        /*003a*/ 	.short	(.L_16 - .L_15)
.L_15:
        /*003c*/ 	.word	0x00000000
        /*0040*/ 	.short	0x0016
        /*0042*/ 	.short	0x006c
        /*0044*/ 	.byte	0x00, 0xf0, 0x11, 0x00


	//----- nvinfo : EIATTR_KPARAM_INFO
	.align		4
.L_16:
        /*0048*/ 	.byte	0x04, 0x17
        /*004a*/ 	.short	(.L_18 - .L_17)
.L_17:
        /*004c*/ 	.word	0x00000000
        /*0050*/ 	.short	0x0015
        /*0052*/ 	.short	0x0068
        /*0054*/ 	.byte	0x00, 0xf0, 0x11, 0x00


	//----- nvinfo : EIATTR_KPARAM_INFO
	.align		4
.L_18:
        /*0058*/ 	.byte	0x04, 0x17
        /*005a*/ 	.short	(.L_20 - .L_19)
.L_19:
        /*005c*/ 	.word	0x00000000
        /*0060*/ 	.short	0x0014
        /*0062*/ 	.short	0x0064
        /*0064*/ 	.byte	0x00, 0xf0, 0x11, 0x00


	//----- nvinfo : EIATTR_KPARAM_INFO
	.align		4
.L_20:
        /*0068*/ 	.byte	0x04, 0x17
        /*006a*/ 	.short	(.L_22 - .L_21)
.L_21:
        /*006c*/ 	.word	0x00000000
        /*0070*/ 	.short	0x0013
        /*0072*/ 	.short	0x0060
        /*0074*/ 	.byte	0x00, 0xf0, 0x11, 0x00


	//----- nvinfo : EIATTR_KPARAM_INFO
	.align		4
.L_22:
        /*0078*/ 	.byte	0x04, 0x17
        /*007a*/ 	.short	(.L_24 - .L_23)
.L_23:
        /*007c*/ 	.word	0x00000000
        /*0080*/ 	.short	0x0012
        /*0082*/ 	.short	0x005c
        /*0084*/ 	.byte	0x00, 0xf0, 0x11, 0x00


	//----- nvinfo : EIATTR_KPARAM_INFO
	.align		4
.L_24:
        /*0088*/ 	.byte	0x04, 0x17
        /*008a*/ 	.short	(.L_26 - .L_25)
.L_25:
        /*008c*/ 	.word	0x00000000
        /*0090*/ 	.short	0x0011
        /*0092*/ 	.short	0x0058
        /*0094*/ 	.byte	0x00, 0xf0, 0x11, 0x00


	//----- nvinfo : EIATTR_KPARAM_INFO
	.align		4
.L_26:
        /*0098*/ 	.byte	0x04, 0x17
        /*009a*/ 	.short	(.L_28 - .L_27)
.L_27:
        /*009c*/ 	.word	0x00000000
        /*00a0*/ 	.short	0x0010
        /*00a2*/ 	.short	0x0054
        /*00a4*/ 	.byte	0x00, 0xf0, 0x11, 0x00


	//----- nvinfo : EIATTR_KPARAM_INFO
	.align		4
.L_28:
        /*00a8*/ 	.byte	0x04, 0x17
        /*00aa*/ 	.short	(.L_30 - .L_29)
.L_29:
        /*00ac*/ 	.word	0x00000000
        /*00b0*/ 	.short	0x000f
        /*00b2*/ 	.short	0x0050
        /*00b4*/ 	.byte	0x00, 0xf0, 0x11, 0x00


	//----- nvinfo : EIATTR_KPARAM_INFO
	.align		4
.L_30:
        /*00b8*/ 	.byte	0x04, 0x17
        /*00ba*/ 	.short	(.L_32 - .L_31)
.L_31:
        /*00bc*/ 	.word	0x00000000
        /*00c0*/ 	.short	0x000e
        /*00c2*/ 	.short	0x004c
        /*00c4*/ 	.byte	0x00, 0xf0, 0x11, 0x00


	//----- nvinfo : EIATTR_KPARAM_INFO
	.align		4
.L_32:
        /*00c8*/ 	.byte	0x04, 0x17
        /*00ca*/ 	.short	(.L_34 - .L_33)
.L_33:
        /*00cc*/ 	.word	0x00000000
        /*00d0*/ 	.short	0x000d
        /*00d2*/ 	.short	0x0048
        /*00d4*/ 	.byte	0x00, 0xf0, 0x11, 0x00


	//----- nvinfo : EIATTR_KPARAM_INFO
	.align		4
.L_34:
        /*00d8*/ 	.byte	0x04, 0x17
        /*00da*/ 	.short	(.L_36 - .L_35)
.L_35:
        /*00dc*/ 	.word	0x00000000
        /*00e0*/ 	.short	0x000c
        /*00e2*/ 	.short	0x0044
        /*00e4*/ 	.byte	0x00, 0xf0, 0x11, 0x00


	//----- nvinfo : EIATTR_KPARAM_INFO
	.align		4
.L_36:
        /*00e8*/ 	.byte	0x04, 0x17
        /*00ea*/ 	.short	(.L_38 - .L_37)
.L_37:
        /*00ec*/ 	.word	0x00000000
        /*00f0*/ 	.short	0x000b
        /*00f2*/ 	.short	0x0040
        /*00f4*/ 	.byte	0x00, 0xf0, 0x11, 0x00


	//----- nvinfo : EIATTR_KPARAM_INFO
	.align		4
.L_38:
        /*00f8*/ 	.byte	0x04, 0x17
        /*00fa*/ 	.short	(.L_40 - .L_39)
.L_39:
        /*00fc*/ 	.word	0x00000000
        /*0100*/ 	.short	0x000a
        /*0102*/ 	.short	0x003c
        /*0104*/ 	.byte	0x00, 0xf0, 0x11, 0x00


	//----- nvinfo : EIATTR_KPARAM_INFO
	.align		4
.L_40:
        /*0108*/ 	.byte	0x04, 0x17
        /*010a*/ 	.short	(.L_42 - .L_41)
.L_41:
        /*010c*/ 	.word	0x00000000
        /*0110*/ 	.short	0x0009
        /*0112*/ 	.short	0x0038
        /*0114*/ 	.byte	0x00, 0xf0, 0x11, 0x00


	//----- nvinfo : EIATTR_KPARAM_INFO
	.align		4
.L_42:
        /*0118*/ 	.byte	0x04, 0x17
        /*011a*/ 	.short	(.L_44 - .L_43)
.L_43:
        /*011c*/ 	.word	0x00000000
        /*0120*/ 	.short	0x0008
        /*0122*/ 	.short	0x0034
        /*0124*/ 	.byte	0x00, 0xf0, 0x11, 0x00


	//----- nvinfo : EIATTR_KPARAM_INFO
	.align		4
.L_44:
        /*0128*/ 	.byte	0x04, 0x17
        /*012a*/ 	.short	(.L_46 - .L_45)
.L_45:
        /*012c*/ 	.word	0x00000000
        /*0130*/ 	.short	0x0007
        /*0132*/ 	.short	0x0030
        /*0134*/ 	.byte	0x00, 0xf0, 0x11, 0x00


	//----- nvinfo : EIATTR_KPARAM_INFO
	.align		4
.L_46:
        /*0138*/ 	.byte	0x04, 0x17
        /*013a*/ 	.short	(.L_48 - .L_47)
.L_47:
        /*013c*/ 	.word	0x00000000
        /*0140*/ 	.short	0x0006
        /*0142*/ 	.short	0x002c
        /*0144*/ 	.byte	0x00, 0xf0, 0x11, 0x00


	//----- nvinfo : EIATTR_KPARAM_INFO
	.align		4
.L_48:
        /*0148*/ 	.byte	0x04, 0x17
        /*014a*/ 	.short	(.L_50 - .L_49)
.L_49:
        /*014c*/ 	.word	0x00000000
        /*0150*/ 	.short	0x0005
        /*0152*/ 	.short	0x0028
        /*0154*/ 	.byte	0x00, 0xf0, 0x11, 0x00


	//----- nvinfo : EIATTR_KPARAM_INFO
	.align		4
.L_50:
        /*0158*/ 	.byte	0x04, 0x17
        /*015a*/ 	.short	(.L_52 - .L_51)
.L_51:
        /*015c*/ 	.word	0x00000000
        /*0160*/ 	.short	0x0004
        /*0162*/ 	.short	0x0020
        /*0164*/ 	.byte	0x00, 0xf4, 0x21, 0x00


	//----- nvinfo : EIATTR_KPARAM_INFO
	.align		4
.L_52:
        /*0168*/ 	.byte	0x04, 0x17
        /*016a*/ 	.short	(.L_54 - .L_53)
.L_53:
        /*016c*/ 	.word	0x00000000
        /*0170*/ 	.short	0x0003
        /*0172*/ 	.short	0x0018
        /*0174*/ 	.byte	0x00, 0xf4, 0x21, 0x00


	//----- nvinfo : EIATTR_KPARAM_INFO
	.align		4
.L_54:
        /*0178*/ 	.byte	0x04, 0x17
        /*017a*/ 	.short	(.L_56 - .L_55)
.L_55:
        /*017c*/ 	.word	0x00000000
        /*0180*/ 	.short	0x0002
        /*0182*/ 	.short	0x0010
        /*0184*/ 	.byte	0x00, 0xf4, 0x21, 0x00


	//----- nvinfo : EIATTR_KPARAM_INFO
	.align		4
.L_56:
        /*0188*/ 	.byte	0x04, 0x17
        /*018a*/ 	.short	(.L_58 - .L_57)
.L_57:
        /*018c*/ 	.word	0x00000000
        /*0190*/ 	.short	0x0001
        /*0192*/ 	.short	0x0008
        /*0194*/ 	.byte	0x00, 0xf4, 0x21, 0x00


	//----- nvinfo : EIATTR_KPARAM_INFO
	.align		4
.L_58:
        /*0198*/ 	.byte	0x04, 0x17
        /*019a*/ 	.short	(.L_60 - .L_59)
.L_59:
        /*019c*/ 	.word	0x00000000
        /*01a0*/ 	.short	0x0000
        /*01a2*/ 	.short	0x0000
        /*01a4*/ 	.byte	0x00, 0xf4, 0x21, 0x00


	//----- nvinfo : EIATTR_SPARSE_MMA_MASK
	.align		4
.L_60:
        /*01a8*/ 	.byte	0x03, 0x50
        /*01aa*/ 	.short	0x0000


	//----- nvinfo : EIATTR_MAXREG_COUNT
	.align		4
        /*01ac*/ 	.byte	0x03, 0x1b
        /*01ae*/ 	.short	0x0080


	//----- nvinfo : EIATTR_NUM_BARRIERS
	.align		4
        /*01b0*/ 	.byte	0x02, 0x4c
        /*01b2*/ 	.byte	0x01
	.zero		1


	//----- nvinfo : EIATTR_ANNOTATIONS
	.align		4
        /*01b4*/ 	.byte	0x04, 0x55
        /*01b6*/ 	.short	(.L_62 - .L_61)


	//   ....[0]....
.L_61:
        /*01b8*/ 	.word	0x00000001
        /*01bc*/ 	.byte	0xe0, 0x09, 0x00, 0x00, 0x01, 0x00, 0x00, 0x00, 0xe0, 0x0b, 0x00, 0x00


	//----- nvinfo : EIATTR_MERCURY_ISA_VERSION
	.align		4
.L_62:
        /*01c8*/ 	.byte	0x03, 0x5f
        /*01ca*/ 	.short	0x0101


	//----- nvinfo : EIATTR_COOP_GROUP_MASK_REGIDS
	.align		4
        /*01cc*/ 	.byte	0x04, 0x29
        /*01ce*/ 	.short	(.L_64 - .L_63)


	//   ....[0]....
.L_63:
        /*01d0*/ 	.word	0xffffffff


	//   ....[1]....
        /*01d4*/ 	.word	0xffffffff


	//   ....[2]....
        /*01d8*/ 	.word	0xffffffff


	//   ....[3]....
        /*01dc*/ 	.word	0xffffffff


	//   ....[4]....
        /*01e0*/ 	.word	0xffffffff


	//   ....[5]....
        /*01e4*/ 	.word	0xffffffff


	//   ....[6]....
        /*01e8*/ 	.word	0xffffffff


	//   ....[7]....
        /*01ec*/ 	.word	0xffffffff


	//----- nvinfo : EIATTR_COOP_GROUP_INSTR_OFFSETS
	.align		4
.L_64:
        /*01f0*/ 	.byte	0x04, 0x28
        /*01f2*/ 	.short	(.L_66 - .L_65)


	//   ....[0]....
.L_65:
        /*01f4*/ 	.word	0x00002310


	//   ....[1]....
        /*01f8*/ 	.word	0x000023a0


	//   ....[2]....
        /*01fc*/ 	.word	0x00002f10


	//   ....[3]....
        /*0200*/ 	.word	0x00002f90


	//   ....[4]....
        /*0204*/ 	.word	0x00004060


	//   ....[5]....
        /*0208*/ 	.word	0x00004070


	//   ....[6]....
        /*020c*/ 	.word	0x000040c0


	//   ....[7]....
        /*0210*/ 	.word	0x000040e0


	//----- nvinfo : EIATTR_EXIT_INSTR_OFFSETS
	.align		4
.L_66:
        /*0214*/ 	.byte	0x04, 0x1c
        /*0216*/ 	.short	(.L_68 - .L_67)


	//   ....[0]....
.L_67:
        /*0218*/ 	.word	0x00004db0


	//   ....[1]....
        /*021c*/ 	.word	0x00004de0


	//----- nvinfo : EIATTR_REQNTID
	.align		4
.L_68:
        /*0220*/ 	.byte	0x04, 0x10
        /*0222*/ 	.short	(.L_70 - .L_69)
.L_69:
        /*0224*/ 	.word	0x00000200
        /*0228*/ 	.word	0x00000001
        /*022c*/ 	.word	0x00000001


	//----- nvinfo : EIATTR_CBANK_PARAM_SIZE
	.align		4
.L_70:
        /*0230*/ 	.byte	0x03, 0x19
        /*0232*/ 	.short	0x0088


	//----- nvinfo : EIATTR_PARAM_CBANK
	.align		4
        /*0234*/ 	.byte	0x04, 0x0a
        /*0236*/ 	.short	(.L_72 - .L_71)
	.align		4
.L_71:
        /*0238*/ 	.word	index@(.nv.constant0.attn_fwd)
        /*023c*/ 	.short	0x0210
        /*023e*/ 	.short	0x0088


	//----- nvinfo : EIATTR_SW_WAR
	.align		4
.L_72:
        /*0240*/ 	.byte	0x04, 0x36
        /*0242*/ 	.short	(.L_74 - .L_73)
.L_73:
        /*0244*/ 	.word	0x00000008
.L_74:


//--------------------- .nv.callgraph             --------------------------
	.section	.nv.callgraph,"",@"SHT_CUDA_CALLGRAPH"
	.align	4
	.sectionentsize	8
	.align		4
        /*0000*/ 	.word	0x00000000
	.align		4
        /*0004*/ 	.word	0xffffffff
	.align		4
        /*0008*/ 	.word	0x00000000
	.align		4
        /*000c*/ 	.word	0xfffffffe
	.align		4
        /*0010*/ 	.word	0x00000000
	.align		4
        /*0014*/ 	.word	0xfffffffd
	.align		4
        /*0018*/ 	.word	0x00000000
	.align		4
        /*001c*/ 	.word	0xfffffffc


//--------------------- .nv.constant4             --------------------------
	.section	.nv.constant4,"a",@progbits
	.align	8
	.align		8
.nv.constant4:
        /*0000*/ 	.dword	_$_str


//--------------------- .text.attn_fwd            --------------------------
	.section	.text.attn_fwd,"ax",@progbits
	.align	128
        .global         attn_fwd
        .type           attn_fwd,@function
        .size           attn_fwd,(.L_x_3 - attn_fwd)
        .other          attn_fwd,@"STO_CUDA_ENTRY STV_DEFAULT"
attn_fwd:
.text.attn_fwd:
[----:B------:R-:W0:Y:S01]  /*0000*/  LDC R1, c[0x0][0x28] ;  /* 0x00000a00ff017b82 */ /* 0x000e220000000800 */
[----:B------:R-:W1:Y:S07]  /*0010*/  S2R R20, SR_TID.X ;  /* 0x0000000000147919 */ /* 0x000e6e0000002100 */
[----:B------:R-:W2:Y:S01]  /*0020*/  S2UR UR16, SR_CTAID.Y ;  /* 0x00000000001079c3 */ /* 0x000ea20000002600 */
[----:B------:R-:W-:Y:S01]  /*0030*/  ULDC.64 UR4, c[0x0][0x240] ;  /* 0x0000900000047ab9 */ /* 0x000fe20000000a00 */
[----:B------:R-:W-:Y:S01]  /*0040*/  ULDC.64 UR20, c[0x0][0x208] ;  /* 0x0000820000147ab9 */ /* 0x000fe20000000a00 */
[----:B------:R-:W3:Y:S01]  /*0050*/  S2R R0, SR_CTAID.X ;  /* 0x0000000000007919 */ /* 0x000ee20000002500 */
[----:B0-----:R-:W-:-:S04]  /*0060*/  VIADD R1, R1, 0xfffffff8 ;  /* 0xfffffff801017836 */ /* 0x001fc80000000000 */
[----:B------:R-:W0:Y:S08]  /*0070*/  LDC R13, c[0x0][0x248] ;  /* 0x00009200ff0d7b82 */ /* 0x000e300000000800 */
[----:B------:R-:W4:Y:S01]  /*0080*/  LDC.64 R18, c[0x0][0x210] ;  /* 0x00008400ff127b82 */ /* 0x000f220000000a00 */
[----:B--2---:R-:W-:-:S04]  /*0090*/  UIMAD UR4, UR16, UR4, URZ ;  /* 0x00000004100472a4 */ /* 0x004fc8000f8e023f */
[----:B------:R-:W-:Y:S01]  /*00a0*/  USHF.L.U32 UR6, UR4, 0x1, URZ ;  /* 0x0000000104067899 */ /* 0x000fe2000800063f */
[----:B-1----:R-:W-:Y:S02]  /*00b0*/  SHF.R.U32.HI R2, RZ, 0x8, R20 ;  /* 0x00000008ff027819 */ /* 0x002fe40000011614 */
[----:B---3--:R-:W-:Y:S02]  /*00c0*/  PRMT R3, R20, 0x6540, R0 ;  /* 0x0000654014037816 */ /* 0x008fe40000000000 */
[----:B------:R-:W-:-:S03]  /*00d0*/  SGXT.U32 R2, R2, 0x1 ;  /* 0x000000010202781a */ /* 0x000fc60000000000 */
[----:B------:R-:W-:Y:S01]  /*00e0*/  IMAD R0, R3, UR5, RZ ;  /* 0x0000000503007c24 */ /* 0x000fe2000f8e02ff */
[----:B------:R-:W-:Y:S01]  /*00f0*/  UIMAD.WIDE UR4, UR4, 0x2, URZ ;  /* 0x00000002040478a5 */ /* 0x000fe2000f8e023f */
[----:B0-----:R-:W-:Y:S02]  /*0100*/  IMAD R5, R2, R13, RZ ;  /* 0x0000000d02057224 */ /* 0x001fe400078e02ff */
[C---:B------:R-:W-:Y:S02]  /*0110*/  IMAD.SHL.U32 R3, R0.reuse, 0x2, RZ ;  /* 0x0000000200037824 */ /* 0x040fe400078e00ff */
[----:B------:R-:W-:-:S03]  /*0120*/  IMAD.HI R0, R0, 0x2, RZ ;  /* 0x0000000200007827 */ /* 0x000fc600078e02ff */
[----:B----4-:R-:W-:Y:S01]  /*0130*/  IADD3 R18, P0, P1, R3, UR6, R18 ;  /* 0x0000000603127c10 */ /* 0x010fe2000f91e012 */
[----:B------:R-:W-:-:S03]  /*0140*/  IMAD R6, R13, 0x2, R5 ;  /* 0x000000020d067824 */ /* 0x000fc600078e0205 */
[----:B------:R-:W-:Y:S01]  /*0150*/  IADD3.X R19, R0, UR5, R19, P0, P1 ;  /* 0x0000000500137c10 */ /* 0x000fe200087e2413 */
[----:B------:R-:W-:Y:S01]  /*0160*/  IMAD R0, R13, 0x2, R6 ;  /* 0x000000020d007824 */ /* 0x000fe200078e0206 */
[-C--:B------:R-:W-:Y:S02]  /*0170*/  LEA R2, P0, R5, R18.reuse, 0x1 ;  /* 0x0000001205027211 */ /* 0x080fe400078008ff */
[CC--:B------:R-:W-:Y:S01]  /*0180*/  LEA R4, P1, R6.reuse, R18.reuse, 0x1 ;  /* 0x0000001206047211 */ /* 0x0c0fe200078208ff */
[----:B------:R-:W-:Y:S01]  /*0190*/  IMAD R9, R13, 0x2, R0 ;  /* 0x000000020d097824 */ /* 0x000fe200078e0200 */
[-C--:B------:R-:W-:Y:S02]  /*01a0*/  LEA.HI.X.SX32 R3, R5, R19.reuse, 0x1, P0 ;  /* 0x0000001305037211 */ /* 0x080fe400000f0eff */
[-C--:B------:R-:W-:Y:S01]  /*01b0*/  LEA.HI.X.SX32 R5, R6, R19.reuse, 0x1, P1 ;  /* 0x0000001306057211 */ /* 0x080fe200008f0eff */
[C---:B------:R-:W-:Y:S01]  /*01c0*/  IMAD R8, R13.reuse, 0x2, R9 ;  /* 0x000000020d087824 */ /* 0x040fe200078e0209 */
[CC--:B------:R-:W-:Y:S01]  /*01d0*/  LEA R6, P0, R0.reuse, R18.reuse, 0x1 ;  /* 0x0000001200067211 */ /* 0x0c0fe200078008ff */
[----:B------:R0:W2:Y:S03]  /*01e0*/  LDG.E.U16 R16, desc[UR20][R2.64] ;  /* 0x0000001402107981 */ /* 0x0000a6000c1e1500 */
[-C--:B------:R-:W-:Y:S01]  /*01f0*/  LEA.HI.X.SX32 R7, R0, R19.reuse, 0x1, P0 ;  /* 0x0000001300077211 */ /* 0x080fe200000f0eff */
[C---:B------:R-:W-:Y:S01]  /*0200*/  IMAD R0, R13.reuse, 0x2, R8 ;  /* 0x000000020d007824 */ /* 0x040fe200078e0208 */
[-C--:B------:R-:W-:Y:S01]  /*0210*/  LEA R10, P0, R8, R18.reuse, 0x1 ;  /* 0x00000012080a7211 */ /* 0x080fe200078008ff */
[----:B------:R-:W3:Y:S02]  /*0220*/  LDG.E.U16 R5, desc[UR20][R4.64] ;  /* 0x0000001404057981 */ /* 0x000ee4000c1e1500 */
[C---:B------:R-:W-:Y:S01]  /*0230*/  IMAD R15, R13.reuse, 0x2, R0 ;  /* 0x000000020d0f7824 */ /* 0x040fe200078e0200 */
[-C--:B------:R-:W-:Y:S01]  /*0240*/  LEA R12, P1, R0, R18.reuse, 0x1 ;  /* 0x00000012000c7211 */ /* 0x080fe200078208ff */
[----:B------:R1:W4:Y:S01]  /*0250*/  LDG.E.U16 R17, desc[UR20][R6.64] ;  /* 0x0000001406117981 */ /* 0x000322000c1e1500 */
[----:B------:R-:W-:Y:S01]  /*0260*/  LEA.HI.X.SX32 R11, R8, R19, 0x1, P0 ;  /* 0x00000013080b7211 */ /* 0x000fe200000f0eff */
[----:B0-----:R-:W-:Y:S01]  /*0270*/  IMAD R3, R13, 0x2, R15 ;  /* 0x000000020d037824 */ /* 0x001fe200078e020f */
[----:B------:R-:W-:-:S02]  /*0280*/  LEA R14, P2, R15, R18, 0x1 ;  /* 0x000000120f0e7211 */ /* 0x000fc400078408ff */
[-C--:B------:R-:W-:Y:S01]  /*0290*/  LEA.HI.X.SX32 R13, R0, R19.reuse, 0x1, P1 ;  /* 0x00000013000d7211 */ /* 0x080fe200008f0eff */
[----:B------:R-:W5:Y:S01]  /*02a0*/  LDG.E.U16 R10, desc[UR20][R10.64] ;  /* 0x000000140a0a7981 */ /* 0x000f62000c1e1500 */
[-C--:B------:R-:W-:Y:S02]  /*02b0*/  LEA R8, P0, R9, R18.reuse, 0x1 ;  /* 0x0000001209087211 */ /* 0x080fe400078008ff */
[----:B------:R-:W-:Y:S01]  /*02c0*/  LEA R2, P1, R3, R18, 0x1 ;  /* 0x0000001203027211 */ /* 0x000fe200078208ff */
[----:B------:R-:W4:Y:S01]  /*02d0*/  LDG.E.U16 R12, desc[UR20][R12.64] ;  /* 0x000000140c0c7981 */ /* 0x000f22000c1e1500 */
[-C--:B------:R-:W-:Y:S02]  /*02e0*/  LEA.HI.X.SX32 R15, R15, R19.reuse, 0x1, P2 ;  /* 0x000000130f0f7211 */ /* 0x080fe400010f0eff */
[-C--:B------:R-:W-:Y:S02]  /*02f0*/  LEA.HI.X.SX32 R9, R9, R19.reuse, 0x1, P0 ;  /* 0x0000001309097211 */ /* 0x080fe400000f0eff */
[----:B------:R-:W-:Y:S01]  /*0300*/  LEA.HI.X.SX32 R3, R3, R19, 0x1, P1 ;  /* 0x0000001303037211 */ /* 0x000fe200008f0eff */
[----:B------:R-:W4:Y:S04]  /*0310*/  LDG.E.U16 R14, desc[UR20][R14.64] ;  /* 0x000000140e0e7981 */ /* 0x000f28000c1e1500 */
[----:B------:R-:W4:Y:S04]  /*0320*/  LDG.E.U16 R8, desc[UR20][R8.64] ;  /* 0x0000001408087981 */ /* 0x000f28000c1e1500 */
[----:B------:R0:W4:Y:S01]  /*0330*/  LDG.E.U16 R2, desc[UR20][R2.64] ;  /* 0x0000001402027981 */ /* 0x000122000c1e1500 */
[----:B------:R-:W0:Y:S08]  /*0340*/  S2UR UR10, SR_CTAID.X ;  /* 0x00000000000a79c3 */ /* 0x000e300000002500 */
[----:B------:R-:W0:Y:S01]  /*0350*/  S2UR UR4, SR_CgaCtaId ;  /* 0x00000000000479c3 */ /* 0x000e220000008800 */
[C---:B------:R-:W-:Y:S01]  /*0360*/  IMAD.SHL.U32 R0, R20.reuse, 0x20, RZ ;  /* 0x0000002014007824 */ /* 0x040fe200078e00ff */
[----:B-1----:R-:W-:Y:S01]  /*0370*/  SHF.R.S32.HI R6, RZ, 0x8, R20 ;  /* 0x00000008ff067819 */ /* 0x002fe20000011414 */
[----:B------:R-:W-:-:S03]  /*0380*/  IMAD.SHL.U32 R4, R20, 0x2, RZ ;  /* 0x0000000214047824 */ /* 0x000fc600078e00ff */
[----:B------:R-:W-:Y:S01]  /*0390*/  LOP3.LUT R7, R0, 0x1800, RZ, 0xc0, !PT ;  /* 0x0000180000077812 */ /* 0x000fe200078ec0ff */
[----:B0-----:R-:W-:-:S04]  /*03a0*/  USHF.L.U32 UR10, UR10, 0x8, URZ ;  /* 0x000000080a0a7899 */ /* 0x001fc8000800063f */
[----:B------:R-:W-:Y:S01]  /*03b0*/  UIADD3 UR24, UR10, 0x100, URZ ;  /* 0x000001000a187890 */ /* 0x000fe2000fffe03f */
[----:B------:R-:W-:-:S03]  /*03c0*/  SGXT R0, R6, 0x1 ;  /* 0x000000010600781a */ /* 0x000fc60000000200 */
[----:B------:R-:W-:Y:S01]  /*03d0*/  UISETP.GE.AND UP0, UPT, UR24, 0x1, UPT ;  /* 0x000000011800788c */ /* 0x000fe2000bf06270 */
[----:B------:R-:W-:Y:S01]  /*03e0*/  LOP3.LUT R7, R7, 0x7e, R4, 0xf8, !PT ;  /* 0x0000007e07077812 */ /* 0x000fe200078ef804 */
[----:B------:R-:W-:Y:S02]  /*03f0*/  UMOV UR17, 0x400 ;  /* 0x0000040000117882 */ /* 0x000fe40000000000 */
[----:B------:R-:W-:Y:S01]  /*0400*/  ULEA UR17, UR4, UR17, 0x18 ;  /* 0x0000001104117291 */ /* 0x000fe2000f8ec03f */
[----:B------:R-:W-:Y:S02]  /*0410*/  LOP3.LUT R7, R7, 0x90, R0, 0x78, !PT ;  /* 0x0000009007077812 */ /* 0x000fe400078e7800 */
[----:B------:R-:W-:Y:S02]  /*0420*/  PLOP3.LUT P0, PT, PT, PT, UP0, 0x80, 0x0 ;  /* 0x000000000000781c */ /* 0x000fe40003f0f008 */
[C---:B------:R-:W-:Y:S02]  /*0430*/  LOP3.LUT R0, R7.reuse, 0x20, RZ, 0x3c, !PT ;  /* 0x0000002007007812 */ /* 0x040fe400078e3cff */
[----:B------:R-:W-:-:S02]  /*0440*/  LOP3.LUT R3, R7, 0x40, RZ, 0x3c, !PT ;  /* 0x0000004007037812 */ /* 0x000fc400078e3cff */
[----:B------:R-:W-:Y:S01]  /*0450*/  LOP3.LUT R9, R7, 0x60, RZ, 0x3c, !PT ;  /* 0x0000006007097812 */ /* 0x000fe200078e3cff */
[----:B------:R-:W-:Y:S01]  /*0460*/  IMAD.MOV.U32 R75, RZ, RZ, -0x800000 ;  /* 0xff800000ff4b7424 */ /* 0x000fe200078e00ff */
[----:B------:R-:W-:Y:S01]  /*0470*/  CS2R R88, SRZ ;  /* 0x0000000000587805 */ /* 0x000fe2000001ff00 */
[----:B------:R-:W-:Y:S01]  /*0480*/  IMAD.MOV.U32 R6, RZ, RZ, 0x3f800000 ;  /* 0x3f800000ff067424 */ /* 0x000fe200078e00ff */
[----:B------:R-:W-:Y:S01]  /*0490*/  CS2R R90, SRZ ;  /* 0x00000000005a7805 */ /* 0x000fe2000001ff00 */
[----:B------:R-:W-:Y:S01]  /*04a0*/  IMAD.MOV.U32 R18, RZ, RZ, -0x800000 ;  /* 0xff800000ff127424 */ /* 0x000fe200078e00ff */
[----:B------:R-:W-:Y:S02]  /*04b0*/  CS2R R92, SRZ ;  /* 0x00000000005c7805 */ /* 0x000fe4000001ff00 */
[----:B------:R-:W-:Y:S01]  /*04c0*/  CS2R R94, SRZ ;  /* 0x00000000005e7805 */ /* 0x000fe2000001ff00 */
[----:B--2---:R-:W-:Y:S04]  /*04d0*/  STS.U16 [R7+UR17], R16 ;  /* 0x0000001007007988 */ /* 0x004fe80008000411 */
[----:B-----5:R0:W-:Y:S04]  /*04e0*/  STS.U16 [R7+UR17+0x400], R10 ;  /* 0x0004000a07007988 */ /* 0x0201e80008000411 */
[----:B---3--:R1:W-:Y:S04]  /*04f0*/  STS.U16 [R0+UR17+0x100], R5 ;  /* 0x0001000500007988 */ /* 0x0083e80008000411 */
[----:B----4-:R1:W-:Y:S04]  /*0500*/  STS.U16 [R0+UR17+0x500], R12 ;  /* 0x0005000c00007988 */ /* 0x0103e80008000411 */
[----:B------:R1:W-:Y:S04]  /*0510*/  STS.U16 [R3+UR17+0x200], R17 ;  /* 0x0002001103007988 */ /* 0x0003e80008000411 */
[----:B------:R1:W-:Y:S01]  /*0520*/  STS.U16 [R3+UR17+0x600], R14 ;  /* 0x0006000e03007988 */ /* 0x0003e20008000411 */
[----:B0-----:R-:W-:-:S03]  /*0530*/  IMAD.MOV.U32 R7, RZ, RZ, 0x3f800000 ;  /* 0x3f800000ff077424 */ /* 0x001fc600078e00ff */
[----:B------:R1:W-:Y:S04]  /*0540*/  STS.U16 [R9+UR17+0x300], R8 ;  /* 0x0003000809007988 */ /* 0x0003e80008000411 */
[----:B------:R1:W-:Y:S01]  /*0550*/  STS.U16 [R9+UR17+0x700], R2 ;  /* 0x0007000209007988 */ /* 0x0003e20008000411 */
[----:B------:R-:W-:Y:S05]  /*0560*/  @!P0 BRA `(.L_x_0) ;  /* 0x0000003c00148947 */ /* 0x000fea0003800000 */
[----:B-1----:R-:W-:Y:S01]  /*0570*/  LOP3.LUT R3, R20, 0xf, RZ, 0xc0, !PT ;  /* 0x0000000f14037812 */ /* 0x002fe200078ec0ff */
[----:B------:R-:W-:Y:S01]  /*0580*/  ULDC.64 UR12, c[0x0][0x250] ;  /* 0x00009400000c7ab9 */ /* 0x000fe20000000a00 */
[----:B------:R-:W-:Y:S01]  /*0590*/  ULDC UR4, c[0x0][0x258] ;  /* 0x0000960000047ab9 */ /* 0x000fe20000000800 */
[----:B------:R-:W-:Y:S01]  /*05a0*/  UIMAD UR12, UR16, UR12, URZ ;  /* 0x0000000c100c72a4 */ /* 0x000fe2000f8e023f */
[----:B------:R-:W-:Y:S01]  /*05b0*/  LOP3.LUT R0, R4, 0x7e, RZ, 0xc0, !PT ;  /* 0x0000007e04007812 */ /* 0x000fe200078ec0ff */
[----:B------:R-:W-:Y:S01]  /*05c0*/  IMAD R5, R3, UR4, RZ ;  /* 0x0000000403057c24 */ /* 0x000fe2000f8e02ff */
[----:B------:R-:W-:Y:S01]  /*05d0*/  LOP3.LUT R2, R20, 0x180, RZ, 0xc0, !PT ;  /* 0x0000018014027812 */ /* 0x000fe200078ec0ff */
[----:B------:R-:W-:Y:S01]  /*05e0*/  USHF.L.U32 UR4, UR12, 0x1, URZ ;  /* 0x000000010c047899 */ /* 0x000fe2000800063f */
[----:B------:R-:W-:Y:S01]  /*05f0*/  LOP3.LUT R7, R0, 0x180, R20, 0xf8, !PT ;  /* 0x0000018000077812 */ /* 0x000fe200078ef814 */
[----:B------:R-:W-:Y:S01]  /*0600*/  IMAD.SHL.U32 R0, R5, 0x2, RZ ;  /* 0x0000000205007824 */ /* 0x000fe200078e00ff */
[----:B------:R-:W-:Y:S01]  /*0610*/  SHF.R.U32.HI R2, RZ, 0x3, R2 ;  /* 0x00000003ff027819 */ /* 0x000fe20000011602 */
[----:B------:R-:W-:Y:S01]  /*0620*/  ULDC.64 UR6, c[0x0][0x218] ;  /* 0x0000860000067ab9 */ /* 0x000fe20000000a00 */
[--C-:B------:R-:W-:Y:S01]  /*0630*/  SHF.R.U32.HI R8, RZ, 0x2, R20.reuse ;  /* 0x00000002ff087819 */ /* 0x100fe20000011614 */
[----:B------:R-:W-:Y:S01]  /*0640*/  IMAD.U32 R103, RZ, RZ, UR4 ;  /* 0x00000004ff677e24 */ /* 0x000fe2000f8e00ff */
[----:B------:R-:W-:Y:S01]  /*0650*/  LOP3.LUT R7, R7, R2, RZ, 0x3c, !PT ;  /* 0x0000000207077212 */ /* 0x000fe200078e3cff */
[----:B------:R-:W-:Y:S01]  /*0660*/  ULDC.64 UR14, c[0x0][0x260] ;  /* 0x00009800000e7ab9 */ /* 0x000fe20000000a00 */
[----:B------:R-:W-:Y:S01]  /*0670*/  SHF.R.U32.HI R6, RZ, 0x1, R20 ;  /* 0x00000001ff067819 */ /* 0x000fe20000011614 */
[----:B------:R-:W-:Y:S01]  /*0680*/  UIMAD UR14, UR16, UR14, URZ ;  /* 0x0000000e100e72a4 */ /* 0x000fe2000f8e023f */
[----:B------:R-:W-:Y:S01]  /*0690*/  SGXT.U32 R3, R8, 0x3 ;  /* 0x000000030803781a */ /* 0x000fe20000000000 */
[----:B------:R-:W-:Y:S01]  /*06a0*/  UIMAD.WIDE UR4, UR12, 0x2, URZ ;  /* 0x000000020c0478a5 */ /* 0x000fe2000f8e023f */
[----:B------:R-:W-:Y:S01]  /*06b0*/  LOP3.LUT R2, R20, 0x40, RZ, 0xc0, !PT ;  /* 0x0000004014027812 */ /* 0x000fe200078ec0ff */
[----:B------:R-:W0:Y:S01]  /*06c0*/  LDC R12, c[0x0][0x268] ;  /* 0x00009a00ff0c7b82 */ /* 0x000e220000000800 */
[----:B------:R-:W-:Y:S01]  /*06d0*/  LOP3.LUT R10, R3, 0xf0, R6, 0xf8, !PT ;  /* 0x000000f0030a7812 */ /* 0x000fe200078ef806 */
[----:B------:R-:W-:Y:S01]  /*06e0*/  IMAD.HI R5, R5, 0x2, RZ ;  /* 0x0000000205057827 */ /* 0x000fe200078e02ff */
[----:B------:R-:W-:Y:S01]  /*06f0*/  IADD3 R103, P0, P1, R0, UR6, R103 ;  /* 0x0000000600677c10 */ /* 0x000fe2000f91e067 */
[----:B------:R-:W-:Y:S01]  /*0700*/  USHF.L.U32 UR6, UR14, 0x1, URZ ;  /* 0x000000010e067899 */ /* 0x000fe2000800063f */
[--C-:B------:R-:W-:Y:S01]  /*0710*/  SHF.R.S32.HI R0, RZ, 0x6, R20.reuse ;  /* 0x00000006ff007819 */ /* 0x100fe20000011414 */
[----:B------:R-:W-:Y:S01]  /*0720*/  IMAD R3, R2, 0x20, R7 ;  /* 0x0000002002037824 */ /* 0x000fe200078e0207 */
[----:B------:R-:W-:Y:S01]  /*0730*/  LOP3.LUT R2, R20, 0x7f, RZ, 0xc0, !PT ;  /* 0x0000007f14027812 */ /* 0x000fe200078ec0ff */
[----:B------:R-:W-:Y:S01]  /*0740*/  ULDC.64 UR18, c[0x0][0x220] ;  /* 0x0000880000127ab9 */ /* 0x000fe20000000a00 */
[----:B------:R-:W-:Y:S01]  /*0750*/  SHF.R.U32.HI R9, RZ, 0x5, R20 ;  /* 0x00000005ff097819 */ /* 0x000fe20000011614 */
[----:B------:R-:W-:Y:S01]  /*0760*/  UIMAD.WIDE UR8, UR14, 0x2, URZ ;  /* 0x000000020e0878a5 */ /* 0x000fe2000f8e023f */
[----:B------:R-:W-:Y:S01]  /*0770*/  SGXT R0, R0, 0x1 ;  /* 0x000000010000781a */ /* 0x000fe20000000200 */
[----:B------:R-:W-:Y:S01]  /*0780*/  IMAD R6, R2, UR15, RZ ;  /* 0x0000000f02067c24 */ /* 0x000fe2000f8e02ff */
[----:B------:R-:W-:Y:S01]  /*0790*/  R2UR UR25, R9 ;  /* 0x00000000091972ca */ /* 0x000fe200000e0000 */
[----:B------:R-:W-:Y:S01]  /*07a0*/  IMAD.U32 R2, RZ, RZ, UR5 ;  /* 0x00000005ff027e24 */ /* 0x000fe2000f8e00ff */
[----:B------:R-:W-:Y:S01]  /*07b0*/  LOP3.LUT R7, R0, 0x90, RZ, 0xc0, !PT ;  /* 0x0000009000077812 */ /* 0x000fe200078ec0ff */
[C---:B------:R-:W-:Y:S01]  /*07c0*/  IMAD.SHL.U32 R0, R6.reuse, 0x2, RZ ;  /* 0x0000000206007824 */ /* 0x040fe200078e00ff */
[----:B------:R-:W-:Y:S01]  /*07d0*/  UIADD3 UR5, UR17, 0x2000, URZ ;  /* 0x0000200011057890 */ /* 0x000fe2000fffe03f */
[----:B------:R-:W-:Y:S01]  /*07e0*/  IMAD.U32 R9, RZ, RZ, UR6 ;  /* 0x00000006ff097e24 */ /* 0x000fe2000f8e00ff */
[----:B------:R-:W-:Y:S01]  /*07f0*/  IADD3.X R13, R5, UR7, R2, P0, P1 ;  /* 0x00000007050d7c10 */ /* 0x000fe200087e2402 */
[----:B------:R-:W-:Y:S01]  /*0800*/  IMAD.U32 R5, RZ, RZ, UR13 ;  /* 0x0000000dff057e24 */ /* 0x000fe2000f8e00ff */
[--C-:B------:R-:W-:Y:S01]  /*0810*/  SHF.R.U32.HI R2, RZ, 0x4, R20.reuse ;  /* 0x00000004ff027819 */ /* 0x100fe20000011614 */
[----:B------:R-:W-:Y:S01]  /*0820*/  IMAD.HI R6, R6, 0x2, RZ ;  /* 0x0000000206067827 */ /* 0x000fe200078e02ff */
[----:B------:R-:W-:Y:S01]  /*0830*/  IADD3 R22, P2, P3, R0, UR18, R9 ;  /* 0x0000001200167c10 */ /* 0x000fe2000fb5e009 */
[----:B------:R-:W-:Y:S01]  /*0840*/  USHF.R.U32.HI UR5, URZ, 0x4, UR5 ;  /* 0x000000043f057899 */ /* 0x000fe20008011605 */
[----:B------:R-:W-:Y:S01]  /*0850*/  SHF.R.U32.HI R0, RZ, 0x7, R20 ;  /* 0x00000007ff007819 */ /* 0x000fe20000011614 */
[----:B------:R-:W-:Y:S01]  /*0860*/  IMAD.U32 R9, RZ, RZ, UR13 ;  /* 0x0000000dff097e24 */ /* 0x000fe2000f8e00ff */
[----:B------:R-:W-:Y:S01]  /*0870*/  SGXT.U32 R2, R2, 0x5 ;  /* 0x000000050202781a */ /* 0x000fe20000000000 */
[----:B------:R-:W-:Y:S01]  /*0880*/  IMAD.U32 R11, RZ, RZ, UR9 ;  /* 0x00000009ff0b7e24 */ /* 0x000fe2000f8e00ff */
[----:B------:R-:W-:Y:S01]  /*0890*/  SGXT.U32 R0, R0, 0x2 ;  /* 0x000000020000781a */ /* 0x000fe20000000000 */
[----:B------:R-:W-:Y:S01]  /*08a0*/  IMAD.U32 R14, RZ, RZ, UR13 ;  /* 0x0000000dff0e7e24 */ /* 0x000fe2000f8e00ff */
[----:B------:R-:W-:Y:S01]  /*08b0*/  LOP3.LUT R4, R7, 0x37e, R4, 0x78, !PT ;  /* 0x0000037e07047812 */ /* 0x000fe200078e7804 */
[----:B------:R-:W-:Y:S01]  /*08c0*/  IMAD R2, R2, UR13, RZ ;  /* 0x0000000d02027c24 */ /* 0x000fe2000f8e02ff */
[----:B------:R-:W-:Y:S01]  /*08d0*/  IADD3.X R11, R6, UR19, R11, P2, P3 ;  /* 0x00000013060b7c10 */ /* 0x000fe200097e640b */
[----:B0-----:R-:W-:Y:S01]  /*08e0*/  IMAD R7, R0, R12, RZ ;  /* 0x0000000c00077224 */ /* 0x001fe200078e02ff */
[----:B------:R-:W-:Y:S01]  /*08f0*/  USGXT.U32 UR12, UR5, 0xe ;  /* 0x0000000e050c789a */ /* 0x000fe20008000000 */
[----:B------:R-:W-:Y:S01]  /*0900*/  IMAD R0, R5, 0x20, R2 ;  /* 0x0000002005007824 */ /* 0x000fe200078e0202 */
[-C--:B------:R-:W-:Y:S01]  /*0910*/  LEA R16, P0, R2, R103.reuse, 0x1 ;  /* 0x0000006702107211 */ /* 0x080fe200078008ff */
[----:B------:R-:W-:Y:S01]  /*0920*/  IMAD R8, R12, 0x4, R7 ;  /* 0x000000040c087824 */ /* 0x000fe200078e0207 */
[----:B------:R-:W-:Y:S01]  /*0930*/  UIADD3 UR18, UP0, UR12, 0x2, URZ ;  /* 0x000000020c127890 */ /* 0x000fe2000ff1e03f */
[----:B------:R-:W-:Y:S01]  /*0940*/  IMAD R5, R9, 0x20, R0 ;  /* 0x0000002009057824 */ /* 0x000fe200078e0200 */
[----:B------:R-:W-:Y:S01]  /*0950*/  LEA R124, P1, R0, R103, 0x1 ;  /* 0x00000067007c7211 */ /* 0x000fe200078208ff */
[----:B------:R-:W-:Y:S01]  /*0960*/  IMAD R9, R12, 0x4, R8 ;  /* 0x000000040c097824 */ /* 0x000fe200078e0208 */
[----:B------:R-:W-:Y:S01]  /*0970*/  LEA.HI.X.SX32 R17, R2, R13, 0x1, P0 ;  /* 0x0000000d02117211 */ /* 0x000fe200000f0eff */
[----:B------:R-:W-:Y:S01]  /*0980*/  IMAD R6, R14, 0x20, R5 ;  /* 0x000000200e067824 */ /* 0x000fe200078e0205 */
[C---:B------:R-:W-:Y:S01]  /*0990*/  LEA R122, P2, R5.reuse, R103, 0x1 ;  /* 0x00000067057a7211 */ /* 0x040fe200078408ff */
[----:B------:R-:W-:Y:S01]  /*09a0*/  UMOV UR4, URZ ;  /* 0x0000003f00047c82 */ /* 0x000fe20008000000 */
[----:B------:R-:W-:Y:S01]  /*09b0*/  LEA.HI.X.SX32 R125, R0, R13, 0x1, P1 ;  /* 0x0000000d007d7211 */ /* 0x000fe200008f0eff */
[----:B------:R-:W-:Y:S01]  /*09c0*/  IMAD R0, R12, 0x4, R9 ;  /* 0x000000040c007824 */ /* 0x000fe200078e0209 */
[C---:B------:R-:W-:Y:S01]  /*09d0*/  LEA R102, P3, R6.reuse, R103, 0x1 ;  /* 0x0000006706667211 */ /* 0x040fe200078608ff */
[----:B------:R0:W-:Y:S01]  /*09e0*/  STL.64 [R1], R16 ;  /* 0x0000001001007387 */ /* 0x0001e20000100a00 */
[-C--:B------:R-:W-:Y:S01]  /*09f0*/  LEA.HI.X.SX32 R123, R5, R13.reuse, 0x1, P2 ;  /* 0x0000000d057b7211 */ /* 0x080fe200010f0eff */
[----:B------:R-:W-:Y:S01]  /*0a00*/  UIADD3.X UR19, UR4, 0x40000040, URZ, UP0, !UPT ;  /* 0x4000004004137890 */ /* 0x000fe200087fe43f */
[----:B------:R-:W-:Y:S01]  /*0a10*/  LEA.HI.X.SX32 R103, R6, R13, 0x1, P3 ;  /* 0x0000000d06677211 */ /* 0x000fe200018f0eff */
[----:B------:R-:W-:Y:S01]  /*0a20*/  IMAD.MOV.U32 R5, RZ, RZ, -0x800000 ;  /* 0xff800000ff057424 */ /* 0x000fe200078e00ff */
[-C--:B------:R-:W-:Y:S01]  /*0a30*/  LEA R100, P0, R7, R22.reuse, 0x1 ;  /* 0x0000001607647211 */ /* 0x080fe200078008ff */
[----:B------:R-:W-:Y:S01]  /*0a40*/  IMAD.MOV.U32 R6, RZ, RZ, 0x3f800000 ;  /* 0x3f800000ff067424 */ /* 0x000fe200078e00ff */
[----:B------:R-:W-:-:S02]  /*0a50*/  LEA R98, P1, R8, R22, 0x1 ;  /* 0x0000001608627211 */ /* 0x000fc400078208ff */
[----:B------:R-:W-:Y:S02]  /*0a60*/  CS2R R88, SRZ ;  /* 0x0000000000587805 */ /* 0x000fe4000001ff00 */
[-C--:B------:R-:W-:Y:S02]  /*0a70*/  LEA R96, P2, R9, R22.reuse, 0x1 ;  /* 0x0000001609607211 */ /* 0x080fe400078408ff */
[----:B------:R-:W-:Y:S02]  /*0a80*/  CS2R R90, SRZ ;  /* 0x00000000005a7805 */ /* 0x000fe4000001ff00 */
[C---:B------:R-:W-:Y:S01]  /*0a90*/  LEA R22, P3, R0.reuse, R22, 0x1 ;  /* 0x0000001600167211 */ /* 0x040fe200078608ff */
[----:B0-----:R-:W-:Y:S01]  /*0aa0*/  IMAD.MOV.U32 R16, RZ, RZ, -0x800000 ;  /* 0xff800000ff107424 */ /* 0x001fe200078e00ff */
[-C--:B------:R-:W-:Y:S01]  /*0ab0*/  LEA.HI.X.SX32 R101, R7, R11.reuse, 0x1, P0 ;  /* 0x0000000b07657211 */ /* 0x080fe200000f0eff */
[----:B------:R-:W-:Y:S01]  /*0ac0*/  IMAD.MOV.U32 R7, RZ, RZ, 0x3f800000 ;  /* 0x3f800000ff077424 */ /* 0x000fe200078e00ff */
[----:B------:R-:W-:-:S02]  /*0ad0*/  LEA.HI.X.SX32 R23, R0, R11, 0x1, P3 ;  /* 0x0000000b00177211 */ /* 0x000fc400018f0eff */
[----:B------:R-:W-:Y:S02]  /*0ae0*/  CS2R R92, SRZ ;  /* 0x00000000005c7805 */ /* 0x000fe4000001ff00 */
[-C--:B------:R-:W-:Y:S02]  /*0af0*/  LEA.HI.X.SX32 R99, R8, R11.reuse, 0x1, P1 ;  /* 0x0000000b08637211 */ /* 0x080fe400008f0eff */
[----:B------:R-:W-:Y:S02]  /*0b00*/  CS2R R94, SRZ ;  /* 0x00000000005e7805 */ /* 0x000fe4000001ff00 */
[----:B------:R-:W-:Y:S01]  /*0b10*/  LEA.HI.X.SX32 R97, R9, R11, 0x1, P2 ;  /* 0x0000000b09617211 */ /* 0x000fe200010f0eff */
[----:B------:R-:W-:Y:S01]  /*0b20*/  UMOV UR6, URZ ;  /* 0x0000003f00067c82 */ /* 0x000fe20008000000 */
[----:B------:R-:W-:Y:S01]  /*0b30*/  LOP3.LUT R2, R10, UR10, RZ, 0xfc, !PT ;  /* 0x0000000a0a027c12 */ /* 0x000fe2000f8efcff */
[----:B------:R-:W-:Y:S01]  /*0b40*/  UMOV UR7, URZ ;  /* 0x0000003f00077c82 */ /* 0x000fe20008000000 */
[----:B------:R-:W-:Y:S01]  /*0b50*/  LOP3.LUT R0, R3, 0x40, RZ, 0x3c, !PT ;  /* 0x0000004003007812 */ /* 0x000fe200078e3cff */
[----:B------:R-:W-:-:S02]  /*0b60*/  UIADD3.64 UR22, UR18, 0x2, URZ ;  /* 0x0000000212167897 */ /* 0x000fc4000fffe03f */
[----:B------:R-:W-:Y:S02]  /*0b70*/  UIADD3.64 UR26, UR18, 0x4, URZ ;  /* 0x00000004121a7897 */ /* 0x000fe4000fffe03f */
[----:B------:R-:W-:Y:S02]  /*0b80*/  UIADD3.64 UR30, UR18, 0x7e, URZ ;  /* 0x0000007e121e7897 */ /* 0x000fe4000fffe03f */
[----:B------:R-:W-:Y:S02]  /*0b90*/  UIADD3.64 UR34, UR18, 0x80, URZ ;  /* 0x0000008012227897 */ /* 0x000fe4000fffe03f */
[----:B------:R-:W-:Y:S02]  /*0ba0*/  UIADD3.64 UR38, UR18, 0x82, URZ ;  /* 0x0000008212267897 */ /* 0x000fe4000fffe03f */
[----:B------:R-:W-:Y:S01]  /*0bb0*/  UIADD3.64 UR42, UR18, 0x84, URZ ;  /* 0x00000084122a7897 */ /* 0x000fe2000fffe03f */
[----:B------:R-:W-:Y:S01]  /*0bc0*/  UMOV UR5, URZ ;  /* 0x0000003f00057c82 */ /* 0x000fe20008000000 */
[----:B------:R-:W-:-:S10]  /*0bd0*/  ULDC UR14, c[0x0][0x238] ;  /* 0x00008e00000e7ab9 */ /* 0x000fd40000000800 */
.L_x_1:
[----:B------:R-:W2:Y:S01]  /*0be0*/  LDL.64 R12, [R1] ;  /* 0x00000000010c7983 */ /* 0x000ea20000100a00 */
[----:B------:R-:W-:Y:S02]  /*0bf0*/  IMAD.U32 R8, RZ, RZ, UR4 ;  /* 0x00000004ff087e24 */ /* 0x000fe4000f8e00ff */
[----:B------:R-:W-:Y:S02]  /*0c00*/  IMAD.U32 R11, RZ, RZ, UR4 ;  /* 0x00000004ff0b7e24 */ /* 0x000fe4000f8e00ff */
[----:B------:R-:W-:Y:S02]  /*0c10*/  IMAD.U32 R15, RZ, RZ, UR4 ;  /* 0x00000004ff0f7e24 */ /* 0x000fe4000f8e00ff */
[----:B------:R-:W-:Y:S02]  /*0c20*/  IMAD.U32 R19, RZ, RZ, UR4 ;  /* 0x00000004ff137e24 */ /* 0x000fe4000f8e00ff */
[----:B------:R-:W-:-:S04]  /*0c30*/  IMAD.WIDE R10, R11, 0x2, R124 ;  /* 0x000000020b0a7825 */ /* 0x000fc800078e027c */
[----:B------:R-:W-:Y:S02]  /*0c40*/  IMAD.WIDE R14, R15, 0x2, R122 ;  /* 0x000000020f0e7825 */ /* 0x000fe400078e027a */
[----:B------:R-:W3:Y:S02]  /*0c50*/  LDG.E.U16 R11, desc[UR20][R10.64] ;  /* 0x000000140a0b7981 */ /* 0x000ee4000c1e1500 */
[----:B------:R-:W-:Y:S02]  /*0c60*/  IMAD.WIDE R18, R19, 0x2, R102 ;  /* 0x0000000213127825 */ /* 0x000fe400078e0266 */
[----:B------:R-:W4:Y:S04]  /*0c70*/  LDG.E.U16 R15, desc[UR20][R14.64] ;  /* 0x000000140e0f7981 */ /* 0x000f28000c1e1500 */
[----:B------:R-:W5:Y:S01]  /*0c80*/  LDG.E.U16 R19, desc[UR20][R18.64] ;  /* 0x0000001412137981 */ /* 0x000f62000c1e1500 */
[----:B--2---:R-:W-:-:S06]  /*0c90*/  IMAD.WIDE R8, R8, 0x2, R12 ;  /* 0x0000000208087825 */ /* 0x004fcc00078e020c */
[----:B------:R0:W2:Y:S01]  /*0ca0*/  LDG.E.U16 R9, desc[UR20][R8.64] ;  /* 0x0000001408097981 */ /* 0x0000a2000c1e1500 */
[----:B------:R-:W-:Y:S01]  /*0cb0*/  BAR.SYNC.DEFER_BLOCKING 0x0 ;  /* 0x0000000000007b1d */ /* 0x000fe20000010000 */
[----:B------:R-:W-:-:S05]  /*0cc0*/  USHF.L.U32 UR8, UR25, 0x5, URZ ;  /* 0x0000000519087899 */ /* 0x000fca000800063f */
[----:B------:R-:W1:Y:S01]  /*0cd0*/  S2R R12, SR_TID.X ;  /* 0x00000000000c7919 */ /* 0x000e620000002100 */
[----:B---3--:R3:W-:Y:S04]  /*0ce0*/  STS.U16 [R4+UR17+0x2400], R11 ;  /* 0x0024000b04007988 */ /* 0x0087e80008000411 */
[----:B----4-:R-:W-:Y:S04]  /*0cf0*/  STS.U16 [R4+UR17+0x2800], R15 ;  /* 0x0028000f04007988 */ /* 0x010fe80008000411 */
[----:B-----5:R4:W-:Y:S01]  /*0d00*/  STS.U16 [R4+UR17+0x2c00], R19 ;  /* 0x002c001304007988 */ /* 0x0209e20008000411 */
[----:B------:R-:W-:-:S04]  /*0d10*/  ULOP3.LUT UR8, UR8, 0x180, URZ, 0xc0, !UPT ;  /* 0x0000018008087892 */ /* 0x000fc8000f8ec03f */
[----:B------:R-:W-:-:S04]  /*0d20*/  ULEA.HI UR8, UR17, UR8, URZ, 0x1c ;  /* 0x0000000811087291 */ /* 0x000fc8000f8fe03f */
[----:B------:R-:W-:Y:S01]  /*0d30*/  ULOP3.LUT UR8, UR8, 0x3fff, URZ, 0xc0, !UPT ;  /* 0x00003fff08087892 */ /* 0x000fe2000f8ec03f */
[----:B------:R-:W-:Y:S01]  /*0d40*/  UMOV UR10, UR12 ;  /* 0x0000000c000a7c82 */ /* 0x000fe20008000000 */
[----:B------:R-:W-:Y:S01]  /*0d50*/  UMOV UR11, 0xc0000010 ;  /* 0xc0000010000b7882 */ /* 0x000fe20000000000 */
[----:B------:R-:W-:Y:S01]  /*0d60*/  UMOV UR9, 0x40000040 ;  /* 0x4000004000097882 */ /* 0x000fe20000000000 */
[----:B-1----:R-:W-:-:S05]  /*0d70*/  IMAD.SHL.U32 R12, R12, 0x2, RZ ;  /* 0x000000020c0c7824 */ /* 0x002fca00078e00ff */
[----:B------:R-:W-:-:S04]  /*0d80*/  LOP3.LUT R12, R12, 0x6, RZ, 0xc0, !PT ;  /* 0x000000060c0c7812 */ /* 0x000fc800078ec0ff */
[----:B------:R-:W-:Y:S02]  /*0d90*/  IADD3 R12, P0, R12, UR6, RZ ;  /* 0x000000060c0c7c10 */ /* 0x000fe4000ff1e0ff */
[----:B------:R-:W-:Y:S02]  /*0da0*/  LOP3.LUT R13, R2, 0x8, RZ, 0xfc, !PT ;  /* 0x00000008020d7812 */ /* 0x000fe400078efcff */
[C---:B0-----:R-:W-:Y:S02]  /*0db0*/  LOP3.LUT R8, R12.reuse, 0x71, RZ, 0xfc, !PT ;  /* 0x000000710c087812 */ /* 0x041fe400078efcff */
[----:B------:R-:W-:Y:S02]  /*0dc0*/  LOP3.LUT R17, R12, 0x70, RZ, 0xfc, !PT ;  /* 0x000000700c117812 */ /* 0x000fe400078efcff */
[C---:B------:R-:W-:Y:S02]  /*0dd0*/  ISETP.GT.U32.AND P4, PT, R8.reuse, R13, PT ;  /* 0x0000000d0800720c */ /* 0x040fe40003f84070 */
[-C--:B------:R-:W-:Y:S01]  /*0de0*/  ISETP.GT.U32.AND P1, PT, R8, R2.reuse, PT ;  /* 0x000000020800720c */ /* 0x080fe20003f24070 */
[----:B------:R-:W-:Y:S01]  /*0df0*/  IMAD.X R8, RZ, RZ, UR7, P0 ;  /* 0x00000007ff087e24 */ /* 0x000fe200080e06ff */
[----:B------:R-:W-:-:S02]  /*0e00*/  ISETP.GT.U32.AND P2, PT, R17, R2, PT ;  /* 0x000000021100720c */ /* 0x000fc40003f44070 */
[----:B------:R-:W-:Y:S02]  /*0e10*/  ISETP.GT.U32.AND P3, PT, R17, R13, PT ;  /* 0x0000000d1100720c */ /* 0x000fe40003f64070 */
[C---:B------:R-:W-:Y:S02]  /*0e20*/  ISETP.GT.U32.AND.EX P2, PT, R8.reuse, RZ, PT, P2 ;  /* 0x000000ff0800720c */ /* 0x040fe40003f44120 */
[C---:B------:R-:W-:Y:S02]  /*0e30*/  ISETP.GT.U32.AND.EX P3, PT, R8.reuse, RZ, PT, P3 ;  /* 0x000000ff0800720c */ /* 0x040fe40003f64130 */
[----:B------:R-:W-:Y:S02]  /*0e40*/  ISETP.GT.U32.AND.EX P4, PT, R8, RZ, PT, P4 ;  /* 0x000000ff0800720c */ /* 0x000fe40003f84140 */
[----:B------:R-:W-:Y:S02]  /*0e50*/  LOP3.LUT R10, R12, 0x78, RZ, 0xfc, !PT ;  /* 0x000000780c0a7812 */ /* 0x000fe400078efcff */
[----:B---3--:R-:W-:-:S02]  /*0e60*/  SEL R11, RZ, 0x7fff8, !P2 ;  /* 0x0007fff8ff0b7807 */ /* 0x008fc40005000000 */
[----:B------:R-:W-:Y:S02]  /*0e70*/  SEL R104, RZ, 0x1fffe, !P3 ;  /* 0x0001fffeff687807 */ /* 0x000fe40005800000 */
[----:B----4-:R-:W-:Y:S02]  /*0e80*/  SEL R19, RZ, 0x1, !P4 ;  /* 0x00000001ff137807 */ /* 0x010fe40006000000 */
[C---:B------:R-:W-:Y:S02]  /*0e90*/  ISETP.GT.U32.AND P0, PT, R10.reuse, R2, PT ;  /* 0x000000020a00720c */ /* 0x040fe40003f04070 */
[----:B------:R-:W-:Y:S02]  /*0ea0*/  ISETP.GT.U32.AND P2, PT, R10, R13, PT ;  /* 0x0000000d0a00720c */ /* 0x000fe40003f44070 */
[C---:B------:R-:W-:Y:S02]  /*0eb0*/  ISETP.GT.U32.AND.EX P1, PT, R8.reuse, RZ, PT, P1 ;  /* 0x000000ff0800720c */ /* 0x040fe40003f24110 */
[----:B------:R-:W-:-:S02]  /*0ec0*/  ISETP.GT.U32.AND.EX P0, PT, R8, RZ, PT, P0 ;  /* 0x000000ff0800720c */ /* 0x000fc40003f04100 */
[----:B------:R-:W-:Y:S02]  /*0ed0*/  ISETP.GT.U32.AND.EX P2, PT, R8, RZ, PT, P2 ;  /* 0x000000ff0800720c */ /* 0x000fe40003f44120 */
[----:B------:R-:W-:Y:S02]  /*0ee0*/  LOP3.LUT R10, R12, 0x69, RZ, 0xfc, !PT ;  /* 0x000000690c0a7812 */ /* 0x000fe400078efcff */
[----:B------:R-:W-:Y:S02]  /*0ef0*/  SEL R110, RZ, 0x4, !P1 ;  /* 0x00000004ff6e7807 */ /* 0x000fe40004800000 */
[----:B------:R-:W-:Y:S02]  /*0f00*/  SEL R20, RZ, 0x1fffe, !P2 ;  /* 0x0001fffeff147807 */ /* 0x000fe40005000000 */
[----:B------:R-:W-:-:S04]  /*0f10*/  ISETP.GT.U32.AND P2, PT, R10, R13, PT ;  /* 0x0000000d0a00720c */ /* 0x000fc80003f44070 */
[----:B------:R-:W-:Y:S01]  /*0f20*/  ISETP.GT.U32.AND.EX P2, PT, R8, RZ, PT, P2 ;  /* 0x000000ff0800720c */ /* 0x000fe20003f44120 */
[----:B------:R-:W-:-:S05]  /*0f30*/  IMAD.IADD R104, R19, 0x1, R104 ;  /* 0x0000000113687824 */ /* 0x000fca00078e0268 */
[----:B------:R-:W-:-:S04]  /*0f40*/  LOP3.LUT R104, R104, 0x3, RZ, 0xc0, !PT ;  /* 0x0000000368687812 */ /* 0x000fc800078ec0ff */
[----:B------:R-:W-:Y:S01]  /*0f50*/  IADD3 R110, R104, R11, R110 ;  /* 0x0000000b686e7210 */ /* 0x000fe20007ffe06e */
[----:B--2---:R0:W-:Y:S01]  /*0f60*/  STS.U16 [R4+UR17+0x2000], R9 ;  /* 0x0020000904007988 */ /* 0x0041e20008000411 */
[----:B------:R1:W-:Y:S06]  /*0f70*/  MEMBAR.ALL.CTA ;  /* 0x0000000000007992 */ /* 0x0003ec0000008000 */
[----:B-1----:R-:W1:Y:S02]  /*0f80*/  FENCE.VIEW.ASYNC.S ;  /* 0x00000000000073c6 */ /* 0x002e640000000000 */
[----:B-1----:R-:W-:Y:S06]  /*0f90*/  BAR.SYNC.DEFER_BLOCKING 0x0 ;  /* 0x0000000000007b1d */ /* 0x002fec0000010000 */
[----:B------:R-:W-:-:S06]  /*0fa0*/  WARPGROUP.ARRIVE ;  /* 0x00000000000079c5 */ /* 0x000fcc0000000000 */
[----:B------:R-:W-:Y:S01]  /*0fb0*/  HGMMA.64x128x16.F32 R24, gdesc[UR8].tnspA, RZ, !UPT, gsb0 ;  /* 0x21e00000081879f0 */ /* 0x000fe2000c0008ff */
[----:B0-----:R-:W-:-:S04]  /*0fc0*/  LOP3.LUT R9, R12, 0x79, RZ, 0xfc, !PT ;  /* 0x000000790c097812 */ /* 0x001fc800078efcff */
[CC--:B------:R-:W-:Y:S02]  /*0fd0*/  ISETP.GT.U32.AND P5, PT, R9.reuse, R2.reuse, PT ;  /* 0x000000020900720c */ /* 0x0c0fe40003fa4070 */
[-C--:B------:R-:W-:Y:S02]  /*0fe0*/  ISETP.GT.U32.AND P6, PT, R9, R13.reuse, PT ;  /* 0x0000000d0900720c */ /* 0x080fe40003fc4070 */
[----:B------:R-:W-:Y:S02]  /*0ff0*/  LOP3.LUT R9, R12, 0x60, RZ, 0xfc, !PT ;  /* 0x000000600c097812 */ /* 0x000fe400078efcff */
[----:B------:R-:W-:Y:S02]  /*1000*/  ISETP.GT.U32.AND.EX P5, PT, R8, RZ, PT, P5 ;  /* 0x000000ff0800720c */ /* 0x000fe40003fa4150 */
[C---:B------:R-:W-:Y:S02]  /*1010*/  ISETP.GT.U32.AND P3, PT, R9.reuse, R2, PT ;  /* 0x000000020900720c */ /* 0x040fe40003f64070 */
[----:B------:R-:W-:-:S02]  /*1020*/  ISETP.GT.U32.AND P4, PT, R9, R13, PT ;  /* 0x0000000d0900720c */ /* 0x000fc40003f84070 */
[----:B------:R-:W-:Y:S02]  /*1030*/  LOP3.LUT R9, R12, 0x61, RZ, 0xfc, !PT ;  /* 0x000000610c097812 */ /* 0x000fe400078efcff */
[----:B------:R-:W-:Y:S02]  /*1040*/  SEL R112, RZ, 0x4, !P5 ;  /* 0x00000004ff707807 */ /* 0x000fe40006800000 */
[C---:B------:R-:W-:Y:S02]  /*1050*/  ISETP.GT.U32.AND P5, PT, R9.reuse, R13, PT ;  /* 0x0000000d0900720c */ /* 0x040fe40003fa4070 */
[-C--:B------:R-:W-:Y:S02]  /*1060*/  ISETP.GT.U32.AND P1, PT, R9, R2.reuse, PT ;  /* 0x000000020900720c */ /* 0x080fe40003f24070 */
[----:B------:R-:W-:Y:S02]  /*1070*/  SEL R9, RZ, 0x7fff8, !P0 ;  /* 0x0007fff8ff097807 */ /* 0x000fe40004000000 */
[----:B------:R-:W-:-:S02]  /*1080*/  ISETP.GT.U32.AND P0, PT, R10, R2, PT ;  /* 0x000000020a00720c */ /* 0x000fc40003f04070 */
[----:B------:R-:W-:Y:S02]  /*1090*/  ISETP.GT.U32.AND.EX P5, PT, R8, RZ, PT, P5 ;  /* 0x000000ff0800720c */ /* 0x000fe40003fa4150 */
[----:B------:R-:W-:Y:S02]  /*10a0*/  LOP3.LUT R10, R12, 0x68, RZ, 0xfc, !PT ;  /* 0x000000680c0a7812 */ /* 0x000fe400078efcff */
[C---:B------:R-:W-:Y:S02]  /*10b0*/  ISETP.GT.U32.AND.EX P4, PT, R8.reuse, RZ, PT, P4 ;  /* 0x000000ff0800720c */ /* 0x040fe40003f84140 */
[----:B------:R-:W-:Y:S02]  /*10c0*/  ISETP.GT.U32.AND.EX P3, PT, R8, RZ, PT, P3 ;  /* 0x000000ff0800720c */ /* 0x000fe40003f64130 */
[----:B------:R-:W-:Y:S02]  /*10d0*/  SEL R17, RZ, 0x1, !P5 ;  /* 0x00000001ff117807 */ /* 0x000fe40006800000 */
[----:B------:R-:W-:-:S02]  /*10e0*/  SEL R18, RZ, 0x1fffe, !P4 ;  /* 0x0001fffeff127807 */ /* 0x000fc40006000000 */
[----:B------:R-:W-:Y:S02]  /*10f0*/  ISETP.GT.U32.AND P5, PT, R10, R13, PT ;  /* 0x0000000d0a00720c */ /* 0x000fe40003fa4070 */
[----:B------:R-:W-:Y:S02]  /*1100*/  SEL R109, RZ, 0x7fff8, !P3 ;  /* 0x0007fff8ff6d7807 */ /* 0x000fe40005800000 */
[C---:B------:R-:W-:Y:S02]  /*1110*/  ISETP.GT.U32.AND.EX P1, PT, R8.reuse, RZ, PT, P1 ;  /* 0x000000ff0800720c */ /* 0x040fe40003f24110 */
[----:B------:R-:W-:Y:S02]  /*1120*/  ISETP.GT.U32.AND.EX P0, PT, R8, RZ, PT, P0 ;  /* 0x000000ff0800720c */ /* 0x000fe40003f04100 */
[----:B------:R-:W-:Y:S01]  /*1130*/  IADD3 R14, P3, R12, 0x9, RZ ;  /* 0x000000090c0e7810 */ /* 0x000fe20007f7e0ff */
[----:B------:R-:W-:Y:S01]  /*1140*/  IMAD.IADD R17, R17, 0x1, R18 ;  /* 0x0000000111117824 */ /* 0x000fe200078e0212 */
[----:B------:R-:W-:-:S02]  /*1150*/  ISETP.GT.U32.AND.EX P5, PT, R8, RZ, PT, P5 ;  /* 0x000000ff0800720c */ /* 0x000fc40003fa4150 */
[-C--:B------:R-:W-:Y:S02]  /*1160*/  ISETP.GT.U32.AND P4, PT, R10, R2.reuse, PT ;  /* 0x000000020a00720c */ /* 0x080fe40003f84070 */
[----:B------:R-:W-:Y:S02]  /*1170*/  SEL R10, RZ, 0x4, !P1 ;  /* 0x00000004ff0a7807 */ /* 0x000fe40004800000 */
[----:B------:R-:W-:Y:S02]  /*1180*/  SEL R111, RZ, 0x4, !P0 ;  /* 0x00000004ff6f7807 */ /* 0x000fe40004000000 */
[C---:B------:R-:W-:Y:S02]  /*1190*/  ISETP.GT.U32.AND P1, PT, R14.reuse, R2, PT ;  /* 0x000000020e00720c */ /* 0x040fe40003f24070 */
[----:B------:R-:W-:Y:S02]  /*11a0*/  ISETP.GT.U32.AND P0, PT, R14, R13, PT ;  /* 0x0000000d0e00720c */ /* 0x000fe40003f04070 */
[----:B------:R-:W-:-:S02]  /*11b0*/  SEL R14, RZ, 0x1, !P2 ;  /* 0x00000001ff0e7807 */ /* 0x000fc40005000000 */
[----:B------:R-:W-:Y:S02]  /*11c0*/  SEL R15, RZ, 0x1fffe, !P5 ;  /* 0x0001fffeff0f7807 */ /* 0x000fe40006800000 */
[C---:B------:R-:W-:Y:S02]  /*11d0*/  ISETP.GT.U32.AND.EX P4, PT, R8.reuse, RZ, PT, P4 ;  /* 0x000000ff0800720c */ /* 0x040fe40003f84140 */
[----:B------:R-:W-:Y:S02]  /*11e0*/  LOP3.LUT R17, R17, 0x3, RZ, 0xc0, !PT ;  /* 0x0000000311117812 */ /* 0x000fe400078ec0ff */
[----:B------:R-:W-:Y:S01]  /*11f0*/  ISETP.GT.U32.AND.EX P6, PT, R8, RZ, PT, P6 ;  /* 0x000000ff0800720c */ /* 0x000fe20003fc4160 */
[----:B------:R-:W-:Y:S01]  /*1200*/  IMAD.IADD R15, R14, 0x1, R15 ;  /* 0x000000010e0f7824 */ /* 0x000fe200078e020f */
[----:B------:R-:W-:Y:S02]  /*1210*/  SEL R14, RZ, 0x7fff8, !P4 ;  /* 0x0007fff8ff0e7807 */ /* 0x000fe40006000000 */
[----:B------:R-:W-:-:S02]  /*1220*/  IADD3 R109, R17, R109, R10 ;  /* 0x0000006d116d7210 */ /* 0x000fc40007ffe00a */
[----:B------:R-:W-:Y:S02]  /*1230*/  SEL R19, RZ, 0x1, !P6 ;  /* 0x00000001ff137807 */ /* 0x000fe40007000000 */
[C---:B------:R-:W-:Y:S02]  /*1240*/  IADD3 R10, P4, R12.reuse, 0x10, RZ ;  /* 0x000000100c0a7810 */ /* 0x040fe40007f9e0ff */
[C---:B------:R-:W-:Y:S01]  /*1250*/  IADD3 R21, P2, R12.reuse, 0x8, RZ ;  /* 0x000000080c157810 */ /* 0x040fe20007f5e0ff */
[----:B------:R-:W-:Y:S01]  /*1260*/  IMAD.IADD R19, R19, 0x1, R20 ;  /* 0x0000000113137824 */ /* 0x000fe200078e0214 */
[----:B------:R-:W-:Y:S01]  /*1270*/  LOP3.LUT R15, R15, 0x3, RZ, 0xc0, !PT ;  /* 0x000000030f0f7812 */ /* 0x000fe200078ec0ff */
[--C-:B------:R-:W-:Y:S01]  /*1280*/  IMAD.X R106, RZ, RZ, R8.reuse, P4 ;  /* 0x000000ffff6a7224 */ /* 0x100fe200020e0608 */
[C---:B------:R-:W-:Y:S01]  /*1290*/  IADD3 R115, P4, R12.reuse, 0x19, RZ ;  /* 0x000000190c737810 */ /* 0x040fe20007f9e0ff */
[--C-:B------:R-:W-:Y:S01]  /*12a0*/  IMAD.X R116, RZ, RZ, R8.reuse, P2 ;  /* 0x000000ffff747224 */ /* 0x100fe200010e0608 */
[----:B------:R-:W-:Y:S01]  /*12b0*/  LOP3.LUT R19, R19, 0x3, RZ, 0xc0, !PT ;  /* 0x0000000313137812 */ /* 0x000fe200078ec0ff */
[--C-:B------:R-:W-:Y:S01]  /*12c0*/  IMAD.X R105, RZ, RZ, R8.reuse, P3 ;  /* 0x000000ffff697224 */ /* 0x100fe200018e0608 */
[----:B------:R-:W-:Y:S01]  /*12d0*/  IADD3 R111, R15, R14, R111 ;  /* 0x0000000e0f6f7210 */ /* 0x000fe20007ffe06f */
[----:B------:R-:W-:Y:S01]  /*12e0*/  IMAD.X R15, RZ, RZ, R8, P4 ;  /* 0x000000ffff0f7224 */ /* 0x000fe200020e0608 */
[----:B------:R-:W-:-:S02]  /*12f0*/  IADD3 R107, P2, R12, 0x11, RZ ;  /* 0x000000110c6b7810 */ /* 0x000fc40007f5e0ff */
[C---:B------:R-:W-:Y:S02]  /*1300*/  IADD3 R104, P3, R12.reuse, 0x18, RZ ;  /* 0x000000180c687810 */ /* 0x040fe40007f7e0ff */
[----:B------:R-:W-:Y:S01]  /*1310*/  IADD3 R113, P4, R12, 0x20, RZ ;  /* 0x000000200c717810 */ /* 0x000fe20007f9e0ff */
[----:B------:R-:W-:Y:S01]  /*1320*/  IMAD.X R114, RZ, RZ, R8, P2 ;  /* 0x000000ffff727224 */ /* 0x000fe200010e0608 */
[----:B------:R-:W-:Y:S01]  /*1330*/  IADD3 R112, R19, R9, R112 ;  /* 0x0000000913707210 */ /* 0x000fe20007ffe070 */
[--C-:B------:R-:W-:Y:S01]  /*1340*/  IMAD.X R9, RZ, RZ, R8.reuse, P3 ;  /* 0x000000ffff097224 */ /* 0x100fe200018e0608 */
[C---:B------:R-:W-:Y:S02]  /*1350*/  ISETP.GT.U32.AND P2, PT, R10.reuse, R2, PT ;  /* 0x000000020a00720c */ /* 0x040fe40003f44070 */
[----:B------:R-:W-:Y:S01]  /*1360*/  ISETP.GT.U32.AND P3, PT, R10, R13, PT ;  /* 0x0000000d0a00720c */ /* 0x000fe20003f64070 */
[----:B------:R-:W-:Y:S01]  /*1370*/  IMAD.X R10, RZ, RZ, R8, P4 ;  /* 0x000000ffff0a7224 */ /* 0x000fe200020e0608 */
[----:B------:R-:W-:-:S05]  /*1380*/  IADD3 R108, P4, R12, 0x21, RZ ;  /* 0x000000210c6c7810 */ /* 0x000fca0007f9e0ff */
[----:B------:R-:W-:Y:S01]  /*1390*/  IMAD.X R11, RZ, RZ, R8, P4 ;  /* 0x000000ffff0b7224 */ /* 0x000fe200020e0608 */
[----:B------:R-:W-:Y:S02]  /*13a0*/  IADD3 R19, P4, R12, 0x28, RZ ;  /* 0x000000280c137810 */ /* 0x000fe40007f9e0ff */
[----:B------:R-:W-:-:S03]  /*13b0*/  ISETP.GT.U32.AND.EX P1, PT, R105, RZ, PT, P1 ;  /* 0x000000ff6900720c */ /* 0x000fc60003f24110 */
[----:B------:R-:W-:Y:S01]  /*13c0*/  IMAD.X R17, RZ, RZ, R8, P4 ;  /* 0x000000ffff117224 */ /* 0x000fe200020e0608 */
[----:B------:R-:W-:-:S05]  /*13d0*/  IADD3 R14, P4, R12, 0x29, RZ ;  /* 0x000000290c0e7810 */ /* 0x000fca0007f9e0ff */
[----:B------:R-:W-:Y:S01]  /*13e0*/  IMAD.X R18, RZ, RZ, R8, P4 ;  /* 0x000000ffff127224 */ /* 0x000fe200020e0608 */
[----:B------:R-:W-:Y:S01]  /*13f0*/  ISETP.GE.U32.AND P4, PT, R12, R2, PT ;  /* 0x000000020c00720c */ /* 0x000fe20003f86070 */
[----:B------:R-:W-:Y:S02]  /*1400*/  WARPGROUP.DEPBAR.LE gsb0, 0x0 ;  /* 0x00008000000079c5 */ /* 0x000fe40000010000 */
[----:B------:R-:W-:Y:S01]  /*1410*/  FMUL R29, R29, UR14 ;  /* 0x0000000e1d1d7c20 */ /* 0x000fe20008400000 */
[----:B------:R-:W-:-:S04]  /*1420*/  FMUL R24, R24, UR14 ;  /* 0x0000000e18187c20 */ /* 0x000fc80008400000 */
[----:B------:R-:W-:Y:S02]  /*1430*/  FSEL R29, R29, -INF , !P1 ;  /* 0xff8000001d1d7808 */ /* 0x000fe40004800000 */
[----:B------:R-:W-:Y:S01]  /*1440*/  ISETP.GT.U32.AND P1, PT, R12, R2, PT ;  /* 0x000000020c00720c */ /* 0x000fe20003f24070 */
[----:B------:R-:W-:Y:S01]  /*1450*/  FMUL R30, R30, UR14 ;  /* 0x0000000e1e1e7c20 */ /* 0x000fe20008400000 */
[----:B------:R-:W-:Y:S02]  /*1460*/  FMUL R20, R25, UR14 ;  /* 0x0000000e19147c20 */ /* 0x000fe40008400000 */
[C---:B------:R-:W-:Y:S02]  /*1470*/  ISETP.GT.U32.AND.EX P1, PT, R8.reuse, RZ, PT, P1 ;  /* 0x000000ff0800720c */ /* 0x040fe40003f24110 */
[----:B------:R-:W-:Y:S02]  /*1480*/  ISETP.GE.U32.AND.EX P4, PT, R8, RZ, PT, P4 ;  /* 0x000000ff0800720c */ /* 0x000fe40003f86140 */
[----:B------:R-:W-:Y:S01]  /*1490*/  ISETP.GT.U32.AND.EX P0, PT, R105, RZ, PT, P0 ;  /* 0x000000ff6900720c */ /* 0x000fe20003f04100 */
[----:B------:R-:W-:Y:S01]  /*14a0*/  FMUL R105, R31, UR14 ;  /* 0x0000000e1f697c20 */ /* 0x000fe20008400000 */
[----:B------:R-:W-:-:S02]  /*14b0*/  FSEL R24, R24, -INF , !P1 ;  /* 0xff80000018187808 */ /* 0x000fc40004800000 */
[----:B------:R-:W-:Y:S02]  /*14c0*/  FSEL R31, R30, -INF , !P1 ;  /* 0xff8000001e1f7808 */ /* 0x000fe40004800000 */
[----:B------:R-:W-:Y:S01]  /*14d0*/  ISETP.GT.U32.AND P1, PT, R104, R2, PT ;  /* 0x000000026800720c */ /* 0x000fe20003f24070 */
[----:B------:R-:W-:Y:S01]  /*14e0*/  FMUL R32, R32, UR14 ;  /* 0x0000000e20207c20 */ /* 0x000fe20008400000 */
[----:B------:R-:W-:Y:S02]  /*14f0*/  LOP3.LUT R0, R0, 0xffffffef, RZ, 0xc0, !PT ;  /* 0xffffffef00007812 */ /* 0x000fe400078ec0ff */
[----:B------:R-:W-:Y:S02]  /*1500*/  FSEL R20, R20, -INF , !P4 ;  /* 0xff80000014147808 */ /* 0x000fe40006000000 */
[----:B------:R-:W-:Y:S02]  /*1510*/  ISETP.GT.U32.AND P4, PT, R12, R13, PT ;  /* 0x0000000d0c00720c */ /* 0x000fe40003f84070 */
[----:B------:R-:W-:-:S02]  /*1520*/  ISETP.GT.U32.AND.EX P2, PT, R106, RZ, PT, P2 ;  /* 0x000000ff6a00720c */ /* 0x000fc40003f44120 */
[-C--:B------:R-:W-:Y:S01]  /*1530*/  ISETP.GT.U32.AND P5, PT, R21, R2.reuse, PT ;  /* 0x000000021500720c */ /* 0x080fe20003fa4070 */
[----:B------:R-:W-:Y:S01]  /*1540*/  FMUL R21, R26, UR14 ;  /* 0x0000000e1a157c20 */ /* 0x000fe20008400000 */
[----:B------:R-:W-:Y:S02]  /*1550*/  @P6 LOP3.LUT R0, R0, 0x10, RZ, 0xfc, !PT ;  /* 0x0000001000006812 */ /* 0x000fe400078efcff */
[----:B------:R-:W-:Y:S02]  /*1560*/  ISETP.GT.U32.AND.EX P4, PT, R8, RZ, PT, P4 ;  /* 0x000000ff0800720c */ /* 0x000fe40003f84140 */
[----:B------:R-:W-:Y:S02]  /*1570*/  FSEL R32, R32, -INF , !P2 ;  /* 0xff80000020207808 */ /* 0x000fe40005000000 */
[----:B------:R-:W-:Y:S02]  /*1580*/  ISETP.GT.U32.AND P2, PT, R115, R2, PT ;  /* 0x000000027300720c */ /* 0x000fe40003f44070 */
[----:B------:R-:W-:-:S02]  /*1590*/  LOP3.LUT R0, R0, 0xfffdffff, RZ, 0xc0, !PT ;  /* 0xfffdffff00007812 */ /* 0x000fc400078ec0ff */
[----:B------:R-:W-:Y:S02]  /*15a0*/  FSEL R21, R21, -INF , !P4 ;  /* 0xff80000015157808 */ /* 0x000fe40006000000 */
[----:B------:R-:W-:Y:S01]  /*15b0*/  ISETP.GE.U32.AND P4, PT, R12, R13, PT ;  /* 0x0000000d0c00720c */ /* 0x000fe20003f86070 */
[----:B------:R-:W-:Y:S01]  /*15c0*/  FMUL R26, R27, UR14 ;  /* 0x0000000e1b1a7c20 */ /* 0x000fe20008400000 */
[----:B------:R-:W-:Y:S01]  /*15d0*/  @P1 LOP3.LUT R0, R0, 0x20000, RZ, 0xfc, !PT ;  /* 0x0002000000001812 */ /* 0x000fe200078efcff */
[----:B------:R-:W-:Y:S01]  /*15e0*/  FMUL R25, R28, UR14 ;  /* 0x0000000e1c197c20 */ /* 0x000fe20008400000 */
[----:B------:R-:W-:Y:S02]  /*15f0*/  ISETP.GT.U32.AND.EX P5, PT, R116, RZ, PT, P5 ;  /* 0x000000ff7400720c */ /* 0x000fe40003fa4150 */
[----:B------:R-:W-:Y:S02]  /*1600*/  ISETP.GE.U32.AND.EX P4, PT, R8, RZ, PT, P4 ;  /* 0x000000ff0800720c */ /* 0x000fe40003f86140 */
[----:B------:R-:W-:-:S02]  /*1610*/  LOP3.LUT R0, R0, 0xfffeffff, RZ, 0xc0, !PT ;  /* 0xfffeffff00007812 */ /* 0x000fc400078ec0ff */
[----:B------:R-:W-:Y:S02]  /*1620*/  FSEL R26, R26, -INF , !P4 ;  /* 0xff8000001a1a7808 */ /* 0x000fe40006000000 */
[----:B------:R-:W-:Y:S02]  /*1630*/  FSEL R25, R25, -INF , !P5 ;  /* 0xff80000019197808 */ /* 0x000fe40006800000 */
[C---:B------:R-:W-:Y:S02]  /*1640*/  ISETP.GT.U32.AND P4, PT, R107.reuse, R2, PT ;  /* 0x000000026b00720c */ /* 0x040fe40003f84070 */
[----:B------:R-:W-:Y:S01]  /*1650*/  ISETP.GT.U32.AND P5, PT, R107, R13, PT ;  /* 0x0000000d6b00720c */ /* 0x000fe20003fa4070 */
[----:B------:R-:W-:Y:S01]  /*1660*/  FMUL R107, R33, UR14 ;  /* 0x0000000e216b7c20 */ /* 0x000fe20008400000 */
[----:B------:R-:W-:Y:S01]  /*1670*/  @P2 LOP3.LUT R0, R0, 0x10000, RZ, 0xfc, !PT ;  /* 0x0001000000002812 */ /* 0x000fe200078efcff */
[----:B------:R-:W-:Y:S01]  /*1680*/  FMUL R34, R34, UR14 ;  /* 0x0000000e22227c20 */ /* 0x000fe20008400000 */
[----:B------:R-:W-:-:S02]  /*1690*/  IADD3 R33, P2, R12, 0x38, RZ ;  /* 0x000000380c217810 */ /* 0x000fc40007f5e0ff */
[----:B------:R-:W-:Y:S02]  /*16a0*/  ISETP.GT.U32.AND.EX P3, PT, R106, RZ, PT, P3 ;  /* 0x000000ff6a00720c */ /* 0x000fe40003f64130 */
[C---:B------:R-:W-:Y:S02]  /*16b0*/  ISETP.GT.U32.AND.EX P4, PT, R114.reuse, RZ, PT, P4 ;  /* 0x000000ff7200720c */ /* 0x040fe40003f84140 */
[----:B------:R-:W-:Y:S01]  /*16c0*/  ISETP.GT.U32.AND.EX P5, PT, R114, RZ, PT, P5 ;  /* 0x000000ff7200720c */ /* 0x000fe20003fa4150 */
[----:B------:R-:W-:Y:S01]  /*16d0*/  FMUL R114, R35, UR14 ;  /* 0x0000000e23727c20 */ /* 0x000fe20008400000 */
[----:B------:R-:W-:Y:S01]  /*16e0*/  FSEL R30, R105, -INF , !P0 ;  /* 0xff800000691e7808 */ /* 0x000fe20004000000 */
[----:B------:R-:W-:Y:S01]  /*16f0*/  IMAD.X R106, RZ, RZ, R8, P2 ;  /* 0x000000ffff6a7224 */ /* 0x000fe200010e0608 */
[----:B------:R-:W-:Y:S02]  /*1700*/  FSEL R35, R34, -INF , !P3 ;  /* 0xff80000022237808 */ /* 0x000fe40005800000 */
[----:B------:R-:W-:-:S02]  /*1710*/  ISETP.GT.U32.AND P0, PT, R104, R13, PT ;  /* 0x0000000d6800720c */ /* 0x000fc40003f04070 */
[C---:B------:R-:W-:Y:S02]  /*1720*/  ISETP.GT.U32.AND P3, PT, R113.reuse, R2, PT ;  /* 0x000000027100720c */ /* 0x040fe40003f64070 */
[----:B------:R-:W-:Y:S01]  /*1730*/  ISETP.GT.U32.AND P2, PT, R113, R13, PT ;  /* 0x0000000d7100720c */ /* 0x000fe20003f44070 */
[----:B------:R-:W-:Y:S01]  /*1740*/  IMAD.SHL.U32 R113, R111, 0x100, RZ ;  /* 0x000001006f717824 */ /* 0x000fe200078e00ff */
[----:B------:R-:W-:Y:S02]  /*1750*/  IADD3 R104, P1, R12, 0x31, RZ ;  /* 0x000000310c687810 */ /* 0x000fe40007f3e0ff */
[----:B------:R-:W-:-:S03]  /*1760*/  LOP3.LUT R111, R112, 0xf, RZ, 0xc0, !PT ;  /* 0x0000000f706f7812 */ /* 0x000fc600078ec0ff */
[----:B------:R-:W-:Y:S01]  /*1770*/  IMAD.X R105, RZ, RZ, R8, P1 ;  /* 0x000000ffff697224 */ /* 0x000fe200008e0608 */
[----:B------:R-:W-:Y:S01]  /*1780*/  ISETP.GT.U32.AND P1, PT, R115, R13, PT ;  /* 0x0000000d7300720c */ /* 0x000fe20003f24070 */
[----:B------:R-:W-:Y:S01]  /*1790*/  IMAD R110, R110, 0x10, R111 ;  /* 0x000000106e6e7824 */ /* 0x000fe200078e026f */
[----:B------:R-:W-:Y:S01]  /*17a0*/  LOP3.LUT R112, R113, 0xf00, RZ, 0xe2, !PT ;  /* 0x00000f0071707812 */ /* 0x000fe200078ee2ff */
[----:B------:R-:W-:Y:S01]  /*17b0*/  FMUL R38, R38, UR14 ;  /* 0x0000000e26267c20 */ /* 0x000fe20008400000 */
[----:B------:R-:W-:Y:S01]  /*17c0*/  ISETP.GT.U32.AND.EX P0, PT, R9, RZ, PT, P0 ;  /* 0x000000ff0900720c */ /* 0x000fe20003f04100 */
[----:B------:R-:W-:Y:S01]  /*17d0*/  FMUL R39, R39, UR14 ;  /* 0x0000000e27277c20 */ /* 0x000fe20008400000 */
[----:B------:R-:W-:Y:S02]  /*17e0*/  LOP3.LUT R0, R0, 0xfffffeff, RZ, 0xc0, !PT ;  /* 0xfffffeff00007812 */ /* 0x000fe400078ec0ff */
[----:B------:R-:W-:Y:S01]  /*17f0*/  ISETP.GT.U32.AND.EX P1, PT, R15, RZ, PT, P1 ;  /* 0x000000ff0f00720c */ /* 0x000fe20003f24110 */
[----:B------:R-:W-:Y:S01]  /*1800*/  IMAD R109, R109, 0x1000, R112 ;  /* 0x000010006d6d7824 */ /* 0x000fe200078e0270 */
[----:B------:R-:W-:-:S02]  /*1810*/  LOP3.LUT R110, R110, 0xff, RZ, 0xc0, !PT ;  /* 0x000000ff6e6e7812 */ /* 0x000fc400078ec0ff */
[----:B------:R-:W-:Y:S02]  /*1820*/  FSEL R38, R38, -INF , !P0 ;  /* 0xff80000026267808 */ /* 0x000fe40004000000 */
[----:B------:R-:W-:Y:S02]  /*1830*/  @P3 LOP3.LUT R0, R0, 0x100, RZ, 0xfc, !PT ;  /* 0x0000010000003812 */ /* 0x000fe400078efcff */
[----:B------:R-:W-:Y:S02]  /*1840*/  FSEL R39, R39, -INF , !P1 ;  /* 0xff80000027277808 */ /* 0x000fe40004800000 */
[-C--:B------:R-:W-:Y:S01]  /*1850*/  ISETP.GT.U32.AND P0, PT, R108, R13.reuse, PT ;  /* 0x0000000d6c00720c */ /* 0x080fe20003f04070 */
[----:B------:R-:W-:Y:S01]  /*1860*/  FMUL R42, R42, UR14 ;  /* 0x0000000e2a2a7c20 */ /* 0x000fe20008400000 */
[----:B------:R-:W-:Y:S01]  /*1870*/  ISETP.GT.U32.AND P3, PT, R108, R2, PT ;  /* 0x000000026c00720c */ /* 0x000fe20003f64070 */
[----:B------:R-:W-:Y:S01]  /*1880*/  IMAD.IADD R108, R109, 0x1, R110 ;  /* 0x000000016d6c7824 */ /* 0x000fe200078e026e */
[----:B------:R-:W-:Y:S01]  /*1890*/  ISETP.GT.U32.AND P1, PT, R19, R13, PT ;  /* 0x0000000d1300720c */ /* 0x000fe20003f24070 */
[----:B------:R-:W-:Y:S01]  /*18a0*/  FMUL R109, R43, UR14 ;  /* 0x0000000e2b6d7c20 */ /* 0x000fe20008400000 */
[----:B------:R-:W-:Y:S01]  /*18b0*/  ISETP.GT.U32.AND.EX P2, PT, R10, RZ, PT, P2 ;  /* 0x000000ff0a00720c */ /* 0x000fe20003f44120 */
[----:B------:R-:W-:Y:S01]  /*18c0*/  FMUL R46, R46, UR14 ;  /* 0x0000000e2e2e7c20 */ /* 0x000fe20008400000 */
[----:B------:R-:W-:-:S02]  /*18d0*/  IADD3 R27, P6, R12, 0x30, RZ ;  /* 0x000000300c1b7810 */ /* 0x000fc40007fde0ff */
[----:B------:R-:W-:Y:S02]  /*18e0*/  ISETP.GT.U32.AND.EX P0, PT, R11, RZ, PT, P0 ;  /* 0x000000ff0b00720c */ /* 0x000fe40003f04100 */
[----:B------:R-:W-:Y:S02]  /*18f0*/  ISETP.GT.U32.AND.EX P1, PT, R17, RZ, PT, P1 ;  /* 0x000000ff1100720c */ /* 0x000fe40003f24110 */
[----:B------:R-:W-:Y:S01]  /*1900*/  FSEL R43, R42, -INF , !P2 ;  /* 0xff8000002a2b7808 */ /* 0x000fe20005000000 */
[----:B------:R-:W-:Y:S01]  /*1910*/  IMAD.X R28, RZ, RZ, R8, P6 ;  /* 0x000000ffff1c7224 */ /* 0x000fe200030e0608 */
[----:B------:R-:W-:Y:S02]  /*1920*/  FSEL R42, R109, -INF , !P0 ;  /* 0xff8000006d2a7808 */ /* 0x000fe40004000000 */
[----:B------:R-:W-:Y:S02]  /*1930*/  ISETP.GT.U32.AND P0, PT, R14, R13, PT ;  /* 0x0000000d0e00720c */ /* 0x000fe40003f04070 */
[----:B------:R-:W-:-:S02]  /*1940*/  FSEL R46, R46, -INF , !P1 ;  /* 0xff8000002e2e7808 */ /* 0x000fc40004800000 */
[-C--:B------:R-:W-:Y:S01]  /*1950*/  ISETP.GT.U32.AND P1, PT, R27, R13.reuse, PT ;  /* 0x0000000d1b00720c */ /* 0x080fe20003f24070 */
[----:B------:R-:W-:Y:S01]  /*1960*/  FMUL R47, R47, UR14 ;  /* 0x0000000e2f2f7c20 */ /* 0x000fe20008400000 */
[----:B------:R-:W-:Y:S01]  /*1970*/  ISETP.GT.U32.AND.EX P0, PT, R18, RZ, PT, P0 ;  /* 0x000000ff1200720c */ /* 0x000fe20003f04100 */
[----:B------:R-:W-:Y:S01]  /*1980*/  FMUL R50, R50, UR14 ;  /* 0x0000000e32327c20 */ /* 0x000fe20008400000 */
[----:B------:R-:W-:Y:S02]  /*1990*/  ISETP.GT.U32.AND.EX P1, PT, R28, RZ, PT, P1 ;  /* 0x000000ff1c00720c */ /* 0x000fe40003f24110 */
[----:B------:R-:W-:Y:S02]  /*19a0*/  FSEL R47, R47, -INF , !P0 ;  /* 0xff8000002f2f7808 */ /* 0x000fe40004000000 */
[----:B------:R-:W-:Y:S02]  /*19b0*/  ISETP.GT.U32.AND P0, PT, R104, R13, PT ;  /* 0x0000000d6800720c */ /* 0x000fe40003f04070 */
[----:B------:R-:W-:-:S02]  /*19c0*/  FSEL R50, R50, -INF , !P1 ;  /* 0xff80000032327808 */ /* 0x000fc40004800000 */
[-C--:B------:R-:W-:Y:S01]  /*19d0*/  ISETP.GT.U32.AND P1, PT, R19, R2.reuse, PT ;  /* 0x000000021300720c */ /* 0x080fe20003f24070 */
[----:B------:R-:W-:Y:S01]  /*19e0*/  FMUL R51, R51, UR14 ;  /* 0x0000000e33337c20 */ /* 0x000fe20008400000 */
[----:B------:R-:W-:Y:S02]  /*19f0*/  LOP3.LUT R0, R0, 0xffffff7f, RZ, 0xc0, !PT ;  /* 0xffffff7f00007812 */ /* 0x000fe400078ec0ff */
[----:B------:R-:W-:Y:S02]  /*1a00*/  ISETP.GT.U32.AND.EX P0, PT, R105, RZ, PT, P0 ;  /* 0x000000ff6900720c */ /* 0x000fe40003f04100 */
[----:B------:R-:W-:Y:S02]  /*1a10*/  @P3 LOP3.LUT R0, R0, 0x80, RZ, 0xfc, !PT ;  /* 0x0000008000003812 */ /* 0x000fe400078efcff */
[----:B------:R-:W-:Y:S02]  /*1a20*/  FSEL R19, R51, -INF , !P0 ;  /* 0xff80000033137808 */ /* 0x000fe40004000000 */
[----:B------:R-:W-:-:S02]  /*1a30*/  ISETP.GT.U32.AND P0, PT, R14, R2, PT ;  /* 0x000000020e00720c */ /* 0x000fc40003f04070 */
[----:B------:R-:W-:-:S04]  /*1a40*/  LOP3.LUT R0, R0, 0xffffffbf, RZ, 0xc0, !PT ;  /* 0xffffffbf00007812 */ /* 0x000fc800078ec0ff */
[----:B------:R-:W-:Y:S02]  /*1a50*/  @P1 LOP3.LUT R0, R0, 0x40, RZ, 0xfc, !PT ;  /* 0x0000004000001812 */ /* 0x000fe400078efcff */
[----:B------:R-:W-:Y:S02]  /*1a60*/  LOP3.LUT R51, R108, 0xffff, RZ, 0xc0, !PT ;  /* 0x0000ffff6c337812 */ /* 0x000fe400078ec0ff */
[----:B------:R-:W-:Y:S02]  /*1a70*/  LOP3.LUT R0, R0, 0xffffffdf, RZ, 0xc0, !PT ;  /* 0xffffffdf00007812 */ /* 0x000fe400078ec0ff */
[C---:B------:R-:W-:Y:S02]  /*1a80*/  LOP3.LUT R110, R12.reuse, 0x59, RZ, 0xfc, !PT ;  /* 0x000000590c6e7812 */ /* 0x040fe400078efcff */
[C---:B------:R-:W-:Y:S02]  /*1a90*/  LOP3.LUT R111, R12.reuse, 0x58, RZ, 0xfc, !PT ;  /* 0x000000580c6f7812 */ /* 0x040fe400078efcff */
[----:B------:R-:W-:-:S02]  /*1aa0*/  LOP3.LUT R109, R12, 0x51, RZ, 0xfc, !PT ;  /* 0x000000510c6d7812 */ /* 0x000fc400078efcff */
[C---:B------:R-:W-:Y:S02]  /*1ab0*/  LOP3.LUT R108, R12.reuse, 0x50, RZ, 0xfc, !PT ;  /* 0x000000500c6c7812 */ /* 0x040fe400078efcff */
[C---:B------:R-:W-:Y:S02]  /*1ac0*/  LOP3.LUT R121, R12.reuse, 0x49, RZ, 0xfc, !PT ;  /* 0x000000490c797812 */ /* 0x040fe400078efcff */
[C---:B------:R-:W-:Y:S02]  /*1ad0*/  LOP3.LUT R120, R12.reuse, 0x48, RZ, 0xfc, !PT ;  /* 0x000000480c787812 */ /* 0x040fe400078efcff */
[C---:B------:R-:W-:Y:S02]  /*1ae0*/  LOP3.LUT R14, R12.reuse, 0x40, RZ, 0xfc, !PT ;  /* 0x000000400c0e7812 */ /* 0x040fe400078efcff */
[C---:B------:R-:W-:Y:S02]  /*1af0*/  LOP3.LUT R119, R12.reuse, 0x41, RZ, 0xfc, !PT ;  /* 0x000000410c777812 */ /* 0x040fe400078efcff */
[----:B------:R-:W-:-:S02]  /*1b00*/  IADD3 R12, P1, R12, 0x39, RZ ;  /* 0x000000390c0c7810 */ /* 0x000fc40007f3e0ff */
[----:B------:R-:W-:Y:S02]  /*1b10*/  @P0 LOP3.LUT R0, R0, 0x20, RZ, 0xfc, !PT ;  /* 0x0000002000000812 */ /* 0x000fe400078efcff */
[----:B------:R-:W-:Y:S02]  /*1b20*/  ISETP.GT.U32.AND P0, PT, R33, R13, PT ;  /* 0x0000000d2100720c */ /* 0x000fe40003f04070 */
[----:B------:R-:W-:-:S04]  /*1b30*/  LOP3.LUT R0, R0, 0xfffbffff, RZ, 0xc0, !PT ;  /* 0xfffbffff00007812 */ /* 0x000fc800078ec0ff */
[----:B------:R-:W-:-:S04]  /*1b40*/  LOP3.LUT R0, R0, 0xfffffffe, RZ, 0xc0, !PT ;  /* 0xfffffffe00007812 */ /* 0x000fc800078ec0ff */
[----:B------:R-:W-:Y:S02]  /*1b50*/  @P1 LOP3.LUT R0, R0, 0x1, RZ, 0xfc, !PT ;  /* 0x0000000100001812 */ /* 0x000fe400078efcff */
[-C--:B------:R-:W-:Y:S02]  /*1b60*/  ISETP.GT.U32.AND P1, PT, R12, R13.reuse, PT ;  /* 0x0000000d0c00720c */ /* 0x080fe40003f24070 */
[----:B------:R-:W-:Y:S02]  /*1b70*/  @P0 LOP3.LUT R0, R0, 0x40000, RZ, 0xfc, !PT ;  /* 0x0004000000000812 */ /* 0x000fe400078efcff */
[----:B------:R-:W-:Y:S02]  /*1b80*/  ISETP.GT.U32.AND P2, PT, R110, R13, PT ;  /* 0x0000000d6e00720c */ /* 0x000fe40003f44070 */
[C---:B------:R-:W-:Y:S02]  /*1b90*/  LOP3.LUT P0, RZ, R0.reuse, 0x1, RZ, 0xc0, !PT ;  /* 0x0000000100ff7812 */ /* 0x040fe4000780c0ff */
[----:B------:R-:W-:-:S02]  /*1ba0*/  LOP3.LUT R0, R0, 0xfffffffd, RZ, 0xc0, !PT ;  /* 0xfffffffd00007812 */ /* 0x000fc400078ec0ff */
[----:B------:R-:W-:-:S03]  /*1bb0*/  ISETP.GT.U32.AND P3, PT, R111, R13, PT ;  /* 0x0000000d6f00720c */ /* 0x000fc60003f64070 */
[----:B------:R-:W-:-:S04]  /*1bc0*/  @P1 LOP3.LUT R0, R0, 0x2, RZ, 0xfc, !PT ;  /* 0x0000000200001812 */ /* 0x000fc800078efcff */
[----:B------:R-:W-:-:S04]  /*1bd0*/  LOP3.LUT R0, R0, 0xfffffff7, RZ, 0xc0, !PT ;  /* 0xfffffff700007812 */ /* 0x000fc800078ec0ff */
[----:B------:R-:W-:-:S04]  /*1be0*/  @P2 LOP3.LUT R0, R0, 0x8, RZ, 0xfc, !PT ;  /* 0x0000000800002812 */ /* 0x000fc800078efcff */
[----:B------:R-:W-:Y:S02]  /*1bf0*/  LOP3.LUT R0, R0, 0xfffffffb, RZ, 0xc0, !PT ;  /* 0xfffffffb00007812 */ /* 0x000fe400078ec0ff */
[----:B------:R-:W-:Y:S02]  /*1c00*/  FSEL R107, R107, -INF , !P4 ;  /* 0xff8000006b6b7808 */ /* 0x000fe40006000000 */
[----:B------:R-:W-:Y:S02]  /*1c10*/  @P3 LOP3.LUT R0, R0, 0x4, RZ, 0xfc, !PT ;  /* 0x0000000400003812 */ /* 0x000fe400078efcff */
[----:B------:R-:W-:Y:S02]  /*1c20*/  FSEL R34, R114, -INF , !P5 ;  /* 0xff80000072227808 */ /* 0x000fe40006800000 */
[-C--:B------:R-:W-:Y:S02]  /*1c30*/  ISETP.GT.U32.AND P1, PT, R109, R13.reuse, PT ;  /* 0x0000000d6d00720c */ /* 0x080fe40003f24070 */
[----:B------:R-:W-:-:S02]  /*1c40*/  ISETP.GT.U32.AND P2, PT, R108, R13, PT ;  /* 0x0000000d6c00720c */ /* 0x000fc40003f44070 */
[-C--:B------:R-:W-:Y:S02]  /*1c50*/  ISETP.GT.U32.AND P3, PT, R121, R13.reuse, PT ;  /* 0x0000000d7900720c */ /* 0x080fe40003f64070 */
[-C--:B------:R-:W-:Y:S02]  /*1c60*/  ISETP.GT.U32.AND P4, PT, R120, R13.reuse, PT ;  /* 0x0000000d7800720c */ /* 0x080fe40003f84070 */
[-C--:B------:R-:W-:Y:S02]  /*1c70*/  ISETP.GT.U32.AND P5, PT, R119, R13.reuse, PT ;  /* 0x0000000d7700720c */ /* 0x080fe40003fa4070 */
[----:B------:R-:W-:Y:S01]  /*1c80*/  ISETP.GT.U32.AND P6, PT, R14, R13, PT ;  /* 0x0000000d0e00720c */ /* 0x000fe20003fc4070 */
[----:B------:R-:W-:Y:S01]  /*1c90*/  IMAD.X R13, RZ, RZ, R8, P0 ;  /* 0x000000ffff0d7224 */ /* 0x000fe200000e0608 */
[----:B------:R-:W-:Y:S01]  /*1ca0*/  LOP3.LUT P0, RZ, R0, 0x40000, RZ, 0xc0, !PT ;  /* 0x0004000000ff7812 */ /* 0x000fe2000780c0ff */
[----:B------:R-:W-:-:S03]  /*1cb0*/  FMUL R54, R54, UR14 ;  /* 0x0000000e36367c20 */ /* 0x000fc60008400000 */
[----:B------:R-:W-:-:S04]  /*1cc0*/  ISETP.GT.U32.AND.EX P0, PT, R106, RZ, PT, P0 ;  /* 0x000000ff6a00720c */ /* 0x000fc80003f04100 */
[----:B------:R-:W-:Y:S02]  /*1cd0*/  FSEL R54, R54, -INF , !P0 ;  /* 0xff80000036367808 */ /* 0x000fe40004000000 */
[----:B------:R-:W-:Y:S01]  /*1ce0*/  LOP3.LUT P0, RZ, R0, 0x2, RZ, 0xc0, !PT ;  /* 0x0000000200ff7812 */ /* 0x000fe2000780c0ff */
[----:B------:R-:W-:-:S03]  /*1cf0*/  FMUL R55, R55, UR14 ;  /* 0x0000000e37377c20 */ /* 0x000fc60008400000 */
[----:B------:R-:W-:Y:S01]  /*1d00*/  ISETP.GT.U32.AND.EX P0, PT, R13, RZ, PT, P0 ;  /* 0x000000ff0d00720c */ /* 0x000fe20003f04100 */
[----:B------:R-:W-:Y:S01]  /*1d10*/  FMUL R59, R59, UR14 ;  /* 0x0000000e3b3b7c20 */ /* 0x000fe20008400000 */
[----:B------:R-:W-:Y:S02]  /*1d20*/  ISETP.GT.U32.AND.EX P5, PT, R8, RZ, PT, P5 ;  /* 0x000000ff0800720c */ /* 0x000fe40003fa4150 */
[----:B------:R-:W-:Y:S02]  /*1d30*/  FSEL R55, R55, -INF , !P0 ;  /* 0xff80000037377808 */ /* 0x000fe40004000000 */
[----:B------:R-:W-:Y:S01]  /*1d40*/  LOP3.LUT P0, RZ, R0, 0x4, RZ, 0xc0, !PT ;  /* 0x0000000400ff7812 */ /* 0x000fe2000780c0ff */
[----:B------:R-:W-:Y:S01]  /*1d50*/  FMUL R70, R70, UR14 ;  /* 0x0000000e46467c20 */ /* 0x000fe20008400000 */
[----:B------:R-:W-:Y:S02]  /*1d60*/  FSEL R59, R59, -INF , !P5 ;  /* 0xff8000003b3b7808 */ /* 0x000fe40006800000 */
[----:B------:R-:W-:-:S02]  /*1d70*/  ISETP.GT.U32.AND.EX P0, PT, R8, RZ, PT, P0 ;  /* 0x000000ff0800720c */ /* 0x000fc40003f04100 */
[----:B------:R-:W-:Y:S02]  /*1d80*/  LOP3.LUT P5, RZ, R0, 0x8, RZ, 0xc0, !PT ;  /* 0x0000000800ff7812 */ /* 0x000fe400078ac0ff */
[----:B------:R-:W-:Y:S01]  /*1d90*/  SHF.R.U32.HI R118, RZ, 0xd, R51 ;  /* 0x0000000dff767819 */ /* 0x000fe20000011633 */
[----:B------:R-:W-:Y:S01]  /*1da0*/  FMUL R62, R62, UR14 ;  /* 0x0000000e3e3e7c20 */ /* 0x000fe20008400000 */
[----:B------:R-:W-:Y:S01]  /*1db0*/  FSEL R70, R70, -INF , !P0 ;  /* 0xff80000046467808 */ /* 0x000fe20004000000 */
[----:B------:R-:W-:Y:S01]  /*1dc0*/  FMUL R74, R74, UR14 ;  /* 0x0000000e4a4a7c20 */ /* 0x000fe20008400000 */
[C---:B------:R-:W-:Y:S02]  /*1dd0*/  ISETP.GT.U32.AND.EX P0, PT, R8.reuse, RZ, PT, P5 ;  /* 0x000000ff0800720c */ /* 0x040fe40003f04150 */
[----:B------:R-:W-:Y:S02]  /*1de0*/  ISETP.GT.U32.AND.EX P4, PT, R8, RZ, PT, P4 ;  /* 0x000000ff0800720c */ /* 0x000fe40003f84140 */
[----:B------:R-:W-:-:S02]  /*1df0*/  LOP3.LUT P5, RZ, R118, 0x1, RZ, 0xc0, !PT ;  /* 0x0000000176ff7812 */ /* 0x000fc400078ac0ff */
[--C-:B------:R-:W-:Y:S02]  /*1e00*/  SHF.R.U32.HI R117, RZ, 0xc, R51.reuse ;  /* 0x0000000cff757819 */ /* 0x100fe40000011633 */
[----:B------:R-:W-:Y:S01]  /*1e10*/  SHF.R.U32.HI R116, RZ, 0x9, R51 ;  /* 0x00000009ff747819 */ /* 0x000fe20000011633 */
[----:B------:R-:W-:Y:S01]  /*1e20*/  FMUL R75, R75, UR14 ;  /* 0x0000000e4b4b7c20 */ /* 0x000fe20008400000 */
[----:B------:R-:W-:Y:S01]  /*1e30*/  FSEL R62, R62, -INF , !P4 ;  /* 0xff8000003e3e7808 */ /* 0x000fe20006000000 */
[----:B------:R-:W-:Y:S01]  /*1e40*/  FMUL R78, R78, UR14 ;  /* 0x0000000e4e4e7c20 */ /* 0x000fe20008400000 */
[----:B------:R-:W-:Y:S02]  /*1e50*/  FSEL R74, R74, -INF , !P5 ;  /* 0xff8000004a4a7808 */ /* 0x000fe40006800000 */
[----:B------:R-:W-:Y:S02]  /*1e60*/  LOP3.LUT P4, RZ, R117, 0x1, RZ, 0xc0, !PT ;  /* 0x0000000175ff7812 */ /* 0x000fe4000788c0ff */
[----:B------:R-:W-:-:S02]  /*1e70*/  LOP3.LUT P5, RZ, R116, 0x1, RZ, 0xc0, !PT ;  /* 0x0000000174ff7812 */ /* 0x000fc400078ac0ff */
[--C-:B------:R-:W-:Y:S02]  /*1e80*/  SHF.R.U32.HI R115, RZ, 0x8, R51.reuse ;  /* 0x00000008ff737819 */ /* 0x100fe40000011633 */
[----:B------:R-:W-:Y:S01]  /*1e90*/  SHF.R.U32.HI R114, RZ, 0x5, R51 ;  /* 0x00000005ff727819 */ /* 0x000fe20000011633 */
[----:B------:R-:W-:Y:S01]  /*1ea0*/  FMUL R58, R58, UR14 ;  /* 0x0000000e3a3a7c20 */ /* 0x000fe20008400000 */
[----:B------:R-:W-:Y:S01]  /*1eb0*/  FSEL R75, R75, -INF , !P4 ;  /* 0xff8000004b4b7808 */ /* 0x000fe20006000000 */
[----:B------:R-:W-:Y:S01]  /*1ec0*/  FMUL R79, R79, UR14 ;  /* 0x0000000e4f4f7c20 */ /* 0x000fe20008400000 */
[----:B------:R-:W-:Y:S01]  /*1ed0*/  FSEL R78, R78, -INF , !P5 ;  /* 0xff8000004e4e7808 */ /* 0x000fe20006800000 */
[----:B------:R-:W-:Y:S01]  /*1ee0*/  FMUL R82, R82, UR14 ;  /* 0x0000000e52527c20 */ /* 0x000fe20008400000 */
[----:B------:R-:W-:Y:S02]  /*1ef0*/  ISETP.GT.U32.AND.EX P6, PT, R8, RZ, PT, P6 ;  /* 0x000000ff0800720c */ /* 0x000fe40003fc4160 */
[----:B------:R-:W-:-:S02]  /*1f00*/  LOP3.LUT P4, RZ, R115, 0x1, RZ, 0xc0, !PT ;  /* 0x0000000173ff7812 */ /* 0x000fc4000788c0ff */
[----:B------:R-:W-:Y:S02]  /*1f10*/  LOP3.LUT P5, RZ, R114, 0x1, RZ, 0xc0, !PT ;  /* 0x0000000172ff7812 */ /* 0x000fe400078ac0ff */
[--C-:B------:R-:W-:Y:S02]  /*1f20*/  SHF.R.U32.HI R113, RZ, 0x4, R51.reuse ;  /* 0x00000004ff717819 */ /* 0x100fe40000011633 */
[----:B------:R-:W-:Y:S01]  /*1f30*/  SHF.R.U32.HI R112, RZ, 0x1, R51 ;  /* 0x00000001ff707819 */ /* 0x000fe20000011633 */
[----:B------:R-:W-:Y:S01]  /*1f40*/  FMUL R63, R63, UR14 ;  /* 0x0000000e3f3f7c20 */ /* 0x000fe20008400000 */
[----:B------:R-:W-:Y:S01]  /*1f50*/  FSEL R58, R58, -INF , !P6 ;  /* 0xff8000003a3a7808 */ /* 0x000fe20007000000 */
[----:B------:R-:W-:Y:S01]  /*1f60*/  FMUL R66, R66, UR14 ;  /* 0x0000000e42427c20 */ /* 0x000fe20008400000 */
[----:B------:R-:W-:Y:S01]  /*1f70*/  FMUL R67, R67, UR14 ;  /* 0x0000000e43437c20 */ /* 0x000fe20008400000 */
[----:B------:R-:W-:Y:S01]  /*1f80*/  FSEL R79, R79, -INF , !P4 ;  /* 0xff8000004f4f7808 */ /* 0x000fe20006000000 */
[----:B------:R-:W-:Y:S01]  /*1f90*/  FMUL R83, R83, UR14 ;  /* 0x0000000e53537c20 */ /* 0x000fe20008400000 */
[----:B------:R-:W-:Y:S01]  /*1fa0*/  FSEL R82, R82, -INF , !P5 ;  /* 0xff80000052527808 */ /* 0x000fe20006800000 */
[----:B------:R-:W-:Y:S01]  /*1fb0*/  FMUL R86, R86, UR14 ;  /* 0x0000000e56567c20 */ /* 0x000fe20008400000 */
[----:B------:R-:W-:Y:S01]  /*1fc0*/  FMUL R87, R87, UR14 ;  /* 0x0000000e57577c20 */ /* 0x000fe20008400000 */
[----:B------:R-:W-:-:S02]  /*1fd0*/  LOP3.LUT P6, RZ, R0, 0x10, RZ, 0xc0, !PT ;  /* 0x0000001000ff7812 */ /* 0x000fc400078cc0ff */
[C---:B------:R-:W-:Y:S02]  /*1fe0*/  ISETP.GT.U32.AND.EX P3, PT, R8.reuse, RZ, PT, P3 ;  /* 0x000000ff0800720c */ /* 0x040fe40003f64130 */
[C---:B------:R-:W-:Y:S02]  /*1ff0*/  ISETP.GT.U32.AND.EX P2, PT, R8.reuse, RZ, PT, P2 ;  /* 0x000000ff0800720c */ /* 0x040fe40003f44120 */
[----:B------:R-:W-:Y:S02]  /*2000*/  ISETP.GT.U32.AND.EX P1, PT, R8, RZ, PT, P1 ;  /* 0x000000ff0800720c */ /* 0x000fe40003f24110 */
[----:B------:R-:W-:Y:S02]  /*2010*/  LOP3.LUT P4, RZ, R113, 0x1, RZ, 0xc0, !PT ;  /* 0x0000000171ff7812 */ /* 0x000fe4000788c0ff */
[----:B------:R-:W-:Y:S01]  /*2020*/  LOP3.LUT P5, RZ, R112, 0x1, RZ, 0xc0, !PT ;  /* 0x0000000170ff7812 */ /* 0x000fe200078ac0ff */
[----:B------:R-:W-:Y:S01]  /*2030*/  FMUL R71, R71, UR14 ;  /* 0x0000000e47477c20 */ /* 0x000fe20008400000 */
[----:B------:R-:W-:-:S02]  /*2040*/  FSEL R63, R63, -INF , !P3 ;  /* 0xff8000003f3f7808 */ /* 0x000fc40005800000 */
[----:B------:R-:W-:Y:S02]  /*2050*/  FSEL R66, R66, -INF , !P2 ;  /* 0xff80000042427808 */ /* 0x000fe40005000000 */
[----:B------:R-:W-:Y:S02]  /*2060*/  FSEL R67, R67, -INF , !P1 ;  /* 0xff80000043437808 */ /* 0x000fe40004800000 */
[----:B------:R-:W-:Y:S02]  /*2070*/  FSEL R83, R83, -INF , !P4 ;  /* 0xff80000053537808 */ /* 0x000fe40006000000 */
[----:B------:R-:W-:Y:S02]  /*2080*/  FSEL R86, R86, -INF , !P5 ;  /* 0xff80000056567808 */ /* 0x000fe40006800000 */
[----:B------:R-:W-:Y:S02]  /*2090*/  FSEL R87, R87, -INF , !P6 ;  /* 0xff80000057577808 */ /* 0x000fe40007000000 */
[----:B------:R-:W-:-:S02]  /*20a0*/  LOP3.LUT P1, RZ, R0, 0x20000, RZ, 0xc0, !PT ;  /* 0x0002000000ff7812 */ /* 0x000fc4000782c0ff */
[C---:B------:R-:W-:Y:S02]  /*20b0*/  LOP3.LUT P2, RZ, R0.reuse, 0x10000, RZ, 0xc0, !PT ;  /* 0x0001000000ff7812 */ /* 0x040fe4000784c0ff */
[C---:B------:R-:W-:Y:S02]  /*20c0*/  LOP3.LUT P3, RZ, R0.reuse, 0x100, RZ, 0xc0, !PT ;  /* 0x0000010000ff7812 */ /* 0x040fe4000786c0ff */
[C---:B------:R-:W-:Y:S02]  /*20d0*/  LOP3.LUT P4, RZ, R0.reuse, 0x80, RZ, 0xc0, !PT ;  /* 0x0000008000ff7812 */ /* 0x040fe4000788c0ff */
[C---:B------:R-:W-:Y:S02]  /*20e0*/  LOP3.LUT P5, RZ, R0.reuse, 0x40, RZ, 0xc0, !PT ;  /* 0x0000004000ff7812 */ /* 0x040fe400078ac0ff */
[----:B------:R-:W-:Y:S02]  /*20f0*/  LOP3.LUT P6, RZ, R0, 0x20, RZ, 0xc0, !PT ;  /* 0x0000002000ff7812 */ /* 0x000fe400078cc0ff */
[----:B------:R-:W-:-:S02]  /*2100*/  FMNMX R0, R21, R26, !PT ;  /* 0x0000001a15007209 */ /* 0x000fc40007800000 */
[----:B------:R-:W-:Y:S02]  /*2110*/  FSEL R71, R71, -INF , !P0 ;  /* 0xff80000047477808 */ /* 0x000fe40004000000 */
[----:B------:R-:W-:Y:S02]  /*2120*/  ISETP.GT.U32.AND P0, PT, R27, R2, PT ;  /* 0x000000021b00720c */ /* 0x000fe40003f04070 */
[----:B------:R-:W-:-:S04]  /*2130*/  FMNMX R27, R31, R0, !PT ;  /* 0x000000001f1b7209 */ /* 0x000fc80007800000 */
        /* <DEDUP_REMOVED lines=28> */
[----:B------:R-:W-:-:S05]  /*2300*/  FMNMX R27, R87, R0, !PT ;  /* 0x00000000571b7209 */ /* 0x000fca0007800000 */
[----:B------:R-:W0:Y:S01]  /*2310*/  SHFL.BFLY PT, R112, R27, 0x2, 0x1f ;  /* 0x0c401f001b707f89 */ /* 0x000e2200000e0000 */
[----:B------:R-:W-:Y:S01]  /*2320*/  ISETP.GT.U32.AND.EX P1, PT, R9, RZ, PT, P1 ;  /* 0x000000ff0900720c */ /* 0x000fe20003f24110 */
[----:B------:R-:W-:Y:S01]  /*2330*/  FMUL R9, R37, UR14 ;  /* 0x0000000e25097c20 */ /* 0x000fe20008400000 */
[----:B------:R-:W-:-:S04]  /*2340*/  ISETP.GT.U32.AND.EX P2, PT, R15, RZ, PT, P2 ;  /* 0x000000ff0f00720c */ /* 0x000fc80003f44120 */
[----:B------:R-:W-:Y:S02]  /*2350*/  FSEL R9, R9, -INF , !P2 ;  /* 0xff80000009097808 */ /* 0x000fe40005000000 */
[----:B------:R-:W-:Y:S02]  /*2360*/  ISETP.GT.U32.AND P2, PT, R33, R2, PT ;  /* 0x000000022100720c */ /* 0x000fe40003f44070 */
[----:B------:R-:W-:Y:S01]  /*2370*/  ISETP.GT.U32.AND.EX P5, PT, R17, RZ, PT, P5 ;  /* 0x000000ff1100720c */ /* 0x000fe20003fa4150 */
[----:B------:R-:W-:Y:S01]  /*2380*/  FMUL R17, R44, UR14 ;  /* 0x0000000e2c117c20 */ /* 0x000fe20008400000 */
[----:B0-----:R-:W-:-:S05]  /*2390*/  FMNMX R33, R27, R112, !PT ;  /* 0x000000701b217209 */ /* 0x001fca0007800000 */
[----:B------:R-:W0:Y:S01]  /*23a0*/  SHFL.BFLY PT, R44, R33, 0x1, 0x1f ;  /* 0x0c201f00212c7f89 */ /* 0x000e2200000e0000 */
[----:B------:R-:W-:Y:S01]  /*23b0*/  FMUL R0, R36, UR14 ;  /* 0x0000000e24007c20 */ /* 0x000fe20008400000 */
[----:B------:R-:W-:Y:S01]  /*23c0*/  FMUL R15, R40, UR14 ;  /* 0x0000000e280f7c20 */ /* 0x000fe20008400000 */
[----:B------:R-:W-:Y:S01]  /*23d0*/  ISETP.GT.U32.AND.EX P3, PT, R10, RZ, PT, P3 ;  /* 0x000000ff0a00720c */ /* 0x000fe20003f64130 */
[----:B------:R-:W-:Y:S01]  /*23e0*/  FMUL R41, R41, UR14 ;  /* 0x0000000e29297c20 */ /* 0x000fe20008400000 */
[----:B------:R-:W-:Y:S02]  /*23f0*/  ISETP.GT.U32.AND.EX P4, PT, R11, RZ, PT, P4 ;  /* 0x000000ff0b00720c */ /* 0x000fe40003f84140 */
[----:B------:R-:W-:Y:S02]  /*2400*/  FSEL R0, R0, -INF , !P1 ;  /* 0xff80000000007808 */ /* 0x000fe40004800000 */
[----:B------:R-:W-:Y:S02]  /*2410*/  FSEL R15, R15, -INF , !P3 ;  /* 0xff8000000f0f7808 */ /* 0x000fe40005800000 */
[----:B------:R-:W-:-:S02]  /*2420*/  ISETP.GT.U32.AND P1, PT, R104, R2, PT ;  /* 0x000000026800720c */ /* 0x000fc40003f24070 */
[----:B------:R-:W-:Y:S02]  /*2430*/  ISETP.GT.U32.AND P3, PT, R12, R2, PT ;  /* 0x000000020c00720c */ /* 0x000fe40003f64070 */
[----:B------:R-:W-:Y:S01]  /*2440*/  FSEL R12, R41, -INF , !P4 ;  /* 0xff800000290c7808 */ /* 0x000fe20006000000 */
[----:B------:R-:W-:Y:S01]  /*2450*/  IMAD.U32 R41, RZ, RZ, UR5 ;  /* 0x00000005ff297e24 */ /* 0x000fe2000f8e00ff */
[----:B------:R-:W-:Y:S01]  /*2460*/  ISETP.GT.U32.AND.EX P6, PT, R18, RZ, PT, P6 ;  /* 0x000000ff1200720c */ /* 0x000fe20003fc4160 */
[----:B------:R-:W-:Y:S02]  /*2470*/  IMAD.U32 R11, RZ, RZ, UR5 ;  /* 0x00000005ff0b7e24 */ /* 0x000fe4000f8e00ff */
[----:B------:R-:W-:Y:S01]  /*2480*/  FMUL R27, R45, UR14 ;  /* 0x0000000e2d1b7c20 */ /* 0x000fe20008400000 */
[----:B------:R-:W-:Y:S02]  /*2490*/  IMAD.U32 R37, RZ, RZ, UR5 ;  /* 0x00000005ff257e24 */ /* 0x000fe4000f8e00ff */
[----:B------:R-:W-:Y:S01]  /*24a0*/  FMUL R49, R49, UR14 ;  /* 0x0000000e31317c20 */ /* 0x000fe20008400000 */
[----:B------:R-:W-:-:S02]  /*24b0*/  ISETP.GT.U32.AND.EX P1, PT, R105, RZ, PT, P1 ;  /* 0x000000ff6900720c */ /* 0x000fc40003f24110 */
[----:B0-----:R-:W-:Y:S01]  /*24c0*/  FMNMX R18, R33, R44, !PT ;  /* 0x0000002c21127209 */ /* 0x001fe20007800000 */
[----:B------:R-:W-:Y:S02]  /*24d0*/  IMAD.U32 R45, RZ, RZ, UR5 ;  /* 0x00000005ff2d7e24 */ /* 0x000fe4000f8e00ff */
[----:B------:R-:W-:Y:S01]  /*24e0*/  IMAD.WIDE R40, R41, 0x2, R96 ;  /* 0x0000000229287825 */ /* 0x000fe200078e0260 */
[----:B------:R-:W-:Y:S02]  /*24f0*/  FMNMX R18, R18, R5, !PT ;  /* 0x0000000512127209 */ /* 0x000fe40007800000 */
[----:B------:R-:W-:Y:S01]  /*2500*/  FSEL R33, R49, -INF , !P1 ;  /* 0xff80000031217808 */ /* 0x000fe20004800000 */
[----:B------:R-:W-:-:S04]  /*2510*/  IMAD.WIDE R10, R11, 0x2, R100 ;  /* 0x000000020b0a7825 */ /* 0x000fc800078e0264 */
[----:B------:R-:W-:Y:S01]  /*2520*/  FMUL R49, R53, UR14 ;  /* 0x0000000e35317c20 */ /* 0x000fe20008400000 */
[----:B------:R-:W-:-:S04]  /*2530*/  IMAD.WIDE R36, R37, 0x2, R98 ;  /* 0x0000000225247825 */ /* 0x000fc800078e0262 */
[----:B------:R-:W-:Y:S01]  /*2540*/  FMUL R53, R57, UR14 ;  /* 0x0000000e39357c20 */ /* 0x000fe20008400000 */
[----:B------:R-:W-:-:S04]  /*2550*/  IMAD.WIDE R44, R45, 0x2, R22 ;  /* 0x000000022d2c7825 */ /* 0x000fc800078e0216 */
[----:B------:R-:W-:Y:S01]  /*2560*/  FADD R57, R43, -R18 ;  /* 0x800000122b397221 */ /* 0x000fe20000000000 */
[----:B------:R-:W2:Y:S04]  /*2570*/  LDG.E.U16 R40, desc[UR20][R40.64] ;  /* 0x0000001428287981 */ /* 0x000ea8000c1e1500 */
[----:B------:R-:W3:Y:S04]  /*2580*/  LDG.E.U16 R43, desc[UR20][R10.64] ;  /* 0x000000140a2b7981 */ /* 0x000ee8000c1e1500 */
[----:B------:R-:W4:Y:S04]  /*2590*/  LDG.E.U16 R36, desc[UR20][R36.64] ;  /* 0x0000001424247981 */ /* 0x000f28000c1e1500 */
[----:B------:R0:W5:Y:S01]  /*25a0*/  LDG.E.U16 R44, desc[UR20][R44.64] ;  /* 0x000000142c2c7981 */ /* 0x000162000c1e1500 */
[----:B------:R-:W-:Y:S01]  /*25b0*/  FMUL R48, R48, UR14 ;  /* 0x0000000e30307c20 */ /* 0x000fe20008400000 */
[----:B------:R-:W-:-:S02]  /*25c0*/  ISETP.GT.U32.AND.EX P0, PT, R28, RZ, PT, P0 ;  /* 0x000000ff1c00720c */ /* 0x000fc40003f04100 */
[----:B------:R-:W-:Y:S01]  /*25d0*/  ISETP.GT.U32.AND.EX P2, PT, R106, RZ, PT, P2 ;  /* 0x000000ff6a00720c */ /* 0x000fe20003f44120 */
[----:B------:R-:W-:Y:S01]  /*25e0*/  FADD R21, R21, -R18 ;  /* 0x8000001215157221 */ /* 0x000fe20000000000 */
[----:B------:R-:W-:Y:S01]  /*25f0*/  FSEL R28, R48, -INF , !P0 ;  /* 0xff800000301c7808 */ /* 0x000fe20004000000 */
[----:B------:R-:W-:Y:S01]  /*2600*/  FMUL R48, R52, UR14 ;  /* 0x0000000e34307c20 */ /* 0x000fe20008400000 */
[----:B------:R-:W-:Y:S01]  /*2610*/  FMUL R52, R56, UR14 ;  /* 0x0000000e38347c20 */ /* 0x000fe20008400000 */
[----:B------:R-:W-:Y:S02]  /*2620*/  ISETP.GT.U32.AND.EX P3, PT, R13, RZ, PT, P3 ;  /* 0x000000ff0d00720c */ /* 0x000fe40003f64130 */
[----:B------:R-:W-:Y:S02]  /*2630*/  FSEL R17, R17, -INF , !P5 ;  /* 0xff80000011117808 */ /* 0x000fe40006800000 */
[----:B------:R-:W-:Y:S01]  /*2640*/  FSEL R27, R27, -INF , !P6 ;  /* 0xff8000001b1b7808 */ /* 0x000fe20007000000 */
[----:B------:R-:W-:Y:S01]  /*2650*/  FMUL R104, R60, UR14 ;  /* 0x0000000e3c687c20 */ /* 0x000fe20008400000 */
[----:B------:R-:W-:-:S02]  /*2660*/  FSEL R48, R48, -INF , !P2 ;  /* 0xff80000030307808 */ /* 0x000fc40005000000 */
[-C--:B------:R-:W-:Y:S02]  /*2670*/  ISETP.GT.U32.AND P4, PT, R110, R2.reuse, PT ;  /* 0x000000026e00720c */ /* 0x080fe40003f84070 */
[-C--:B------:R-:W-:Y:S01]  /*2680*/  ISETP.GT.U32.AND P1, PT, R121, R2.reuse, PT ;  /* 0x000000027900720c */ /* 0x080fe20003f24070 */
[----:B------:R-:W-:Y:S01]  /*2690*/  FMUL R61, R61, UR14 ;  /* 0x0000000e3d3d7c20 */ /* 0x000fe20008400000 */
[-C--:B------:R-:W-:Y:S01]  /*26a0*/  ISETP.GT.U32.AND P2, PT, R14, R2.reuse, PT ;  /* 0x000000020e00720c */ /* 0x080fe20003f44070 */
[--C-:B------:R-:W-:Y:S01]  /*26b0*/  FADD R13, R26, -R18.reuse ;  /* 0x800000121a0d7221 */ /* 0x100fe20000000000 */
[--C-:B------:R-:W-:Y:S01]  /*26c0*/  FADD R35, R35, -R18.reuse ;  /* 0x8000001223237221 */ /* 0x100fe20000000000 */
[----:B------:R-:W-:Y:S01]  /*26d0*/  FMUL R64, R64, UR14 ;  /* 0x0000000e40407c20 */ /* 0x000fe20008400000 */
[----:B------:R-:W-:Y:S01]  /*26e0*/  ISETP.GT.U32.AND.EX P2, PT, R8, RZ, PT, P2 ;  /* 0x000000ff0800720c */ /* 0x000fe20003f44120 */
[--C-:B------:R-:W-:Y:S01]  /*26f0*/  FADD R14, R30, -R18.reuse ;  /* 0x800000121e0e7221 */ /* 0x100fe20000000000 */
[----:B------:R-:W-:Y:S01]  /*2700*/  FSEL R49, R49, -INF , !P3 ;  /* 0xff80000031317808 */ /* 0x000fe20005800000 */
[----:B------:R-:W-:Y:S01]  /*2710*/  FMUL R21, R21, 1.4426950216293334961 ;  /* 0x3fb8aa3b15157820 */ /* 0x000fe20000400000 */
[----:B------:R-:W-:Y:S01]  /*2720*/  FSEL R52, R52, -INF , !P2 ;  /* 0xff80000034347808 */ /* 0x000fe20005000000 */
[----:B------:R-:W-:Y:S01]  /*2730*/  FMUL R56, R13, 1.4426950216293334961 ;  /* 0x3fb8aa3b0d387820 */ /* 0x000fe20000400000 */
[-C--:B------:R-:W-:Y:S01]  /*2740*/  ISETP.GT.U32.AND P5, PT, R111, R2.reuse, PT ;  /* 0x000000026f00720c */ /* 0x080fe20003fa4070 */
[--C-:B------:R-:W-:Y:S01]  /*2750*/  FADD R13, R31, -R18.reuse ;  /* 0x800000121f0d7221 */ /* 0x100fe20000000000 */
[-C--:B------:R-:W-:Y:S01]  /*2760*/  ISETP.GT.U32.AND P6, PT, R109, R2.reuse, PT ;  /* 0x000000026d00720c */ /* 0x080fe20003fc4070 */
[----:B------:R-:W-:Y:S01]  /*2770*/  FMUL R65, R65, UR14 ;  /* 0x0000000e41417c20 */ /* 0x000fe20008400000 */
[-C--:B------:R-:W-:Y:S01]  /*2780*/  ISETP.GT.U32.AND P0, PT, R108, R2.reuse, PT ;  /* 0x000000026c00720c */ /* 0x080fe20003f04070 */
[--C-:B------:R-:W-:Y:S01]  /*2790*/  FADD R42, R42, -R18.reuse ;  /* 0x800000122a2a7221 */ /* 0x100fe20000000000 */
[-C--:B------:R-:W-:Y:S01]  /*27a0*/  ISETP.GT.U32.AND P3, PT, R120, R2.reuse, PT ;  /* 0x000000027800720c */ /* 0x080fe20003f64070 */
[--C-:B------:R-:W-:Y:S01]  /*27b0*/  FADD R46, R46, -R18.reuse ;  /* 0x800000122e2e7221 */ /* 0x100fe20000000000 */
[----:B------:R-:W-:Y:S01]  /*27c0*/  ISETP.GT.U32.AND P2, PT, R119, R2, PT ;  /* 0x000000027700720c */ /* 0x000fe20003f44070 */
[----:B------:R-:W-:Y:S01]  /*27d0*/  FMUL R60, R14, 1.4426950216293334961 ;  /* 0x3fb8aa3b0e3c7820 */ /* 0x000fe20000400000 */
[----:B------:R-:W-:Y:S01]  /*27e0*/  FMNMX R14, R24, R20, !PT ;  /* 0x00000014180e7209 */ /* 0x000fe20007800000 */
[----:B------:R1:W-:Y:S01]  /*27f0*/  MUFU.EX2 R26, R21 ;  /* 0x00000015001a7308 */ /* 0x0003e20000000800 */
[C---:B------:R-:W-:Y:S01]  /*2800*/  ISETP.GT.U32.AND.EX P4, PT, R8.reuse, RZ, PT, P4 ;  /* 0x000000ff0800720c */ /* 0x040fe20003f84140 */
[----:B------:R-:W-:Y:S01]  /*2810*/  FMUL R57, R57, 1.4426950216293334961 ;  /* 0x3fb8aa3b39397820 */ /* 0x000fe20000400000 */
[----:B------:R-:W-:Y:S01]  /*2820*/  ISETP.GT.U32.AND.EX P5, PT, R8, RZ, PT, P5 ;  /* 0x000000ff0800720c */ /* 0x000fe20003fa4150 */
[--C-:B------:R-:W-:Y:S01]  /*2830*/  FADD R50, R50, -R18.reuse ;  /* 0x8000001232327221 */ /* 0x100fe20000000000 */
[----:B------:R-:W-:Y:S01]  /*2840*/  ISETP.GT.U32.AND.EX P6, PT, R8, RZ, PT, P6 ;  /* 0x000000ff0800720c */ /* 0x000fe20003fc4160 */
[----:B------:R-:W-:Y:S01]  /*2850*/  FMUL R68, R68, UR14 ;  /* 0x0000000e44447c20 */ /* 0x000fe20008400000 */
[C---:B------:R-:W-:Y:S01]  /*2860*/  ISETP.GT.U32.AND.EX P0, PT, R8.reuse, RZ, PT, P0 ;  /* 0x000000ff0800720c */ /* 0x040fe20003f04100 */
[----:B------:R-:W-:Y:S01]  /*2870*/  FMUL R69, R69, UR14 ;  /* 0x0000000e45457c20 */ /* 0x000fe20008400000 */
[C---:B------:R-:W-:Y:S01]  /*2880*/  ISETP.GT.U32.AND.EX P1, PT, R8.reuse, RZ, PT, P1 ;  /* 0x000000ff0800720c */ /* 0x040fe20003f24110 */
[----:B-1----:R-:W-:Y:S01]  /*2890*/  FMUL R21, R13, 1.4426950216293334961 ;  /* 0x3fb8aa3b0d157820 */ /* 0x002fe20000400000 */
[C---:B------:R-:W-:Y:S01]  /*28a0*/  ISETP.GT.U32.AND.EX P2, PT, R8.reuse, RZ, PT, P2 ;  /* 0x000000ff0800720c */ /* 0x040fe20003f44120 */
[--C-:B------:R-:W-:Y:S01]  /*28b0*/  FADD R47, R47, -R18.reuse ;  /* 0x800000122f2f7221 */ /* 0x100fe20000000000 */
[----:B------:R-:W-:Y:S01]  /*28c0*/  ISETP.GT.U32.AND.EX P3, PT, R8, RZ, PT, P3 ;  /* 0x000000ff0800720c */ /* 0x000fe20003f64130 */
[--C-:B------:R-:W-:Y:S01]  /*28d0*/  FADD R54, R54, -R18.reuse ;  /* 0x8000001236367221 */ /* 0x100fe20000000000 */
[--C-:B------:R-:W-:Y:S01]  /*28e0*/  SHF.R.U32.HI R8, RZ, 0xe, R51.reuse ;  /* 0x0000000eff087819 */ /* 0x100fe20000011633 */
[--C-:B------:R-:W-:Y:S01]  /*28f0*/  FADD R66, R66, -R18.reuse ;  /* 0x8000001242427221 */ /* 0x100fe20000000000 */
[----:B------:R-:W-:Y:S01]  /*2900*/  SHF.R.U32.HI R13, RZ, 0xf, R51 ;  /* 0x0000000fff0d7819 */ /* 0x000fe20000011633 */
[--C-:B------:R-:W-:Y:S01]  /*2910*/  FADD R67, R67, -R18.reuse ;  /* 0x8000001243437221 */ /* 0x100fe20000000000 */
[----:B------:R-:W-:Y:S01]  /*2920*/  FMNMX R14, R25, R14, !PT ;  /* 0x0000000e190e7209 */ /* 0x000fe20007800000 */
[----:B------:R-:W-:Y:S01]  /*2930*/  FADD R70, R70, -R18 ;  /* 0x8000001246467221 */ /* 0x000fe20000000000 */
[----:B------:R-:W-:Y:S01]  /*2940*/  FSEL R104, R104, -INF , !P3 ;  /* 0xff80000068687808 */ /* 0x000fe20005800000 */
[----:B------:R-:W-:Y:S01]  /*2950*/  BAR.SYNC.DEFER_BLOCKING 0x0 ;  /* 0x0000000000007b1d */ /* 0x000fe20000010000 */
[----:B------:R-:W-:-:S02]  /*2960*/  FSEL R53, R53, -INF , !P2 ;  /* 0xff80000035357808 */ /* 0x000fc40005000000 */
[----:B------:R-:W-:Y:S02]  /*2970*/  LOP3.LUT P3, RZ, R8, 0x1, RZ, 0xc0, !PT ;  /* 0x0000000108ff7812 */ /* 0x000fe4000786c0ff */
[----:B------:R-:W-:Y:S02]  /*2980*/  LOP3.LUT P2, RZ, R13, 0x1, RZ, 0xc0, !PT ;  /* 0x000000010dff7812 */ /* 0x000fe4000784c0ff */
[----:B------:R-:W-:Y:S02]  /*2990*/  SHF.R.U32.HI R8, RZ, 0xb, R51 ;  /* 0x0000000bff087819 */ /* 0x000fe40000011633 */
[----:B------:R-:W-:Y:S02]  /*29a0*/  FMNMX R13, R29, R14, !PT ;  /* 0x0000000e1d0d7209 */ /* 0x000fe40007800000 */
[----:B------:R-:W-:Y:S02]  /*29b0*/  FSEL R61, R61, -INF , !P1 ;  /* 0xff8000003d3d7808 */ /* 0x000fe40004800000 */
[----:B------:R-:W-:-:S02]  /*29c0*/  LOP3.LUT P1, RZ, R8, 0x1, RZ, 0xc0, !PT ;  /* 0x0000000108ff7812 */ /* 0x000fc4000782c0ff */
[----:B------:R-:W-:Y:S01]  /*29d0*/  FMNMX R8, R32, R13, !PT ;  /* 0x0000000d20087209 */ /* 0x000fe20007800000 */
[----:B------:R-:W-:Y:S01]  /*29e0*/  FADD R14, R38, -R18 ;  /* 0x80000012260e7221 */ /* 0x000fe20000000000 */
[----:B------:R1:W-:Y:S02]  /*29f0*/  MUFU.EX2 R30, R21 ;  /* 0x00000015001e7308 */ /* 0x0003e40000000800 */
[----:B------:R-:W-:Y:S01]  /*2a00*/  FMNMX R13, R107, R8, !PT ;  /* 0x000000086b0d7209 */ /* 0x000fe20007800000 */
[----:B------:R-:W-:-:S03]  /*2a10*/  FMUL R8, R14, 1.4426950216293334961 ;  /* 0x3fb8aa3b0e087820 */ /* 0x000fc60000400000 */
[----:B------:R-:W-:Y:S01]  /*2a20*/  FMNMX R14, R0, R13, !PT ;  /* 0x0000000d000e7209 */ /* 0x000fe20007800000 */
[--C-:B-1----:R-:W-:Y:S01]  /*2a30*/  FADD R21, R34, -R18.reuse ;  /* 0x8000001222157221 */ /* 0x102fe20000000000 */
[----:B------:R1:W5:Y:S01]  /*2a40*/  MUFU.EX2 R31, R56 ;  /* 0x00000038001f7308 */ /* 0x0003620000000800 */
[----:B------:R-:W-:Y:S02]  /*2a50*/  SHF.R.U32.HI R13, RZ, 0xa, R51 ;  /* 0x0000000aff0d7819 */ /* 0x000fe40000011633 */
[----:B------:R-:W-:Y:S02]  /*2a60*/  FMNMX R14, R9, R14, !PT ;  /* 0x0000000e090e7209 */ /* 0x000fe40007800000 */
[----:B------:R-:W-:Y:S01]  /*2a70*/  FSEL R38, R64, -INF , !P0 ;  /* 0xff80000040267808 */ /* 0x000fe20004000000 */
[----:B-1----:R-:W-:Y:S01]  /*2a80*/  FMUL R56, R35, 1.4426950216293334961 ;  /* 0x3fb8aa3b23387820 */ /* 0x002fe20000400000 */
[----:B------:R-:W-:Y:S01]  /*2a90*/  FMUL R35, R21, 1.4426950216293334961 ;  /* 0x3fb8aa3b15237820 */ /* 0x000fe20000400000 */
[----:B------:R-:W-:Y:S01]  /*2aa0*/  FADD R21, R39, -R18 ;  /* 0x8000001227157221 */ /* 0x000fe20000000000 */
[----:B------:R-:W-:-:S03]  /*2ab0*/  LOP3.LUT P0, RZ, R13, 0x1, RZ, 0xc0, !PT ;  /* 0x000000010dff7812 */ /* 0x000fc6000780c0ff */
[----:B------:R-:W-:Y:S01]  /*2ac0*/  FMUL R13, R21, 1.4426950216293334961 ;  /* 0x3fb8aa3b150d7820 */ /* 0x000fe20000400000 */
[----:B------:R-:W-:Y:S01]  /*2ad0*/  FMNMX R21, R15, R14, !PT ;  /* 0x0000000e0f157209 */ /* 0x000fe20007800000 */
[----:B------:R1:W-:Y:S01]  /*2ae0*/  MUFU.EX2 R34, R56 ;  /* 0x0000003800227308 */ /* 0x0003e20000000800 */
[----:B------:R-:W-:Y:S02]  /*2af0*/  SHF.R.U32.HI R14, RZ, 0x7, R51 ;  /* 0x00000007ff0e7819 */ /* 0x000fe40000011633 */
[----:B-1----:R-:W-:-:S04]  /*2b00*/  FMNMX R56, R12, R21, !PT ;  /* 0x000000150c387209 */ /* 0x002fc80007800000 */
[----:B------:R-:W-:Y:S02]  /*2b10*/  FMNMX R56, R17, R56, !PT ;  /* 0x0000003811387209 */ /* 0x000fe40007800000 */
[----:B------:R-:W-:Y:S02]  /*2b20*/  FSEL R39, R65, -INF , !P6 ;  /* 0xff80000041277808 */ /* 0x000fe40007000000 */
[----:B------:R-:W-:Y:S02]  /*2b30*/  FMNMX R21, R27, R56, !PT ;  /* 0x000000381b157209 */ /* 0x000fe40007800000 */
[----:B------:R-:W-:Y:S02]  /*2b40*/  LOP3.LUT P6, RZ, R14, 0x1, RZ, 0xc0, !PT ;  /* 0x000000010eff7812 */ /* 0x000fe400078cc0ff */
[----:B------:R-:W-:Y:S01]  /*2b50*/  FMNMX R14, R28, R21, !PT ;  /* 0x000000151c0e7209 */ /* 0x000fe20007800000 */
[----:B------:R-:W-:-:S03]  /*2b60*/  FMUL R56, R42, 1.4426950216293334961 ;  /* 0x3fb8aa3b2a387820 */ /* 0x000fc60000400000 */
[----:B------:R-:W-:-:S04]  /*2b70*/  FMNMX R21, R33, R14, !PT ;  /* 0x0000000e21157209 */ /* 0x000fc80007800000 */
[----:B------:R-:W-:Y:S01]  /*2b80*/  FMNMX R42, R48, R21, !PT ;  /* 0x00000015302a7209 */ /* 0x000fe20007800000 */
[----:B------:R-:W-:-:S03]  /*2b90*/  FMUL R14, R46, 1.4426950216293334961 ;  /* 0x3fb8aa3b2e0e7820 */ /* 0x000fc60000400000 */
[----:B0-----:R-:W-:-:S04]  /*2ba0*/  FMNMX R45, R49, R42, !PT ;  /* 0x0000002a312d7209 */ /* 0x001fc80007800000 */
[----:B------:R-:W-:-:S04]  /*2bb0*/  FMNMX R46, R52, R45, !PT ;  /* 0x0000002d342e7209 */ /* 0x000fc80007800000 */
[----:B------:R-:W-:-:S04]  /*2bc0*/  FMNMX R45, R53, R46, !PT ;  /* 0x0000002e352d7209 */ /* 0x000fc80007800000 */
[----:B------:R-:W-:Y:S01]  /*2bd0*/  FMNMX R46, R104, R45, !PT ;  /* 0x0000002d682e7209 */ /* 0x000fe20007800000 */
[----:B------:R0:W-:Y:S03]  /*2be0*/  MUFU.EX2 R10, R57 ;  /* 0x00000039000a7308 */ /* 0x0001e60000000800 */
[----:B------:R-:W-:Y:S02]  /*2bf0*/  FMNMX R45, R61, R46, !PT ;  /* 0x0000002e3d2d7209 */ /* 0x000fe40007800000 */
[----:B------:R-:W-:Y:S01]  /*2c00*/  SHF.R.U32.HI R21, RZ, 0x6, R51 ;  /* 0x00000006ff157819 */ /* 0x000fe20000011633 */
[----:B0-----:R-:W-:Y:S01]  /*2c10*/  FMUL R57, R50, 1.4426950216293334961 ;  /* 0x3fb8aa3b32397820 */ /* 0x001fe20000400000 */
[----:B------:R-:W-:Y:S02]  /*2c20*/  FMNMX R50, R38, R45, !PT ;  /* 0x0000002d26327209 */ /* 0x000fe40007800000 */
[----:B------:R-:W-:-:S02]  /*2c30*/  FSEL R37, R68, -INF , !P5 ;  /* 0xff80000044257808 */ /* 0x000fc40006800000 */
[----:B------:R-:W-:Y:S02]  /*2c40*/  SHF.R.U32.HI R42, RZ, 0x3, R51 ;  /* 0x00000003ff2a7819 */ /* 0x000fe40000011633 */
[----:B------:R-:W-:Y:S01]  /*2c50*/  LOP3.LUT P5, RZ, R21, 0x1, RZ, 0xc0, !PT ;  /* 0x0000000115ff7812 */ /* 0x000fe200078ac0ff */
[----:B------:R-:W-:Y:S01]  /*2c60*/  FMUL R21, R47, 1.4426950216293334961 ;  /* 0x3fb8aa3b2f157820 */ /* 0x000fe20000400000 */
[----:B------:R-:W-:Y:S01]  /*2c70*/  FMNMX R50, R39, R50, !PT ;  /* 0x0000003227327209 */ /* 0x000fe20007800000 */
[----:B------:R-:W-:Y:S01]  /*2c80*/  FADD R47, R19, -R18 ;  /* 0x80000012132f7221 */ /* 0x000fe20000000000 */
[----:B------:R-:W-:Y:S01]  /*2c90*/  FSEL R41, R69, -INF , !P4 ;  /* 0xff80000045297808 */ /* 0x000fe20006000000 */
[----:B------:R0:W-:Y:S01]  /*2ca0*/  MUFU.EX2 R19, R57 ;  /* 0x0000003900137308 */ /* 0x0001e20000000800 */
[----:B------:R-:W-:Y:S01]  /*2cb0*/  LOP3.LUT P4, RZ, R42, 0x1, RZ, 0xc0, !PT ;  /* 0x000000012aff7812 */ /* 0x000fe2000788c0ff */
[----:B------:R-:W-:Y:S01]  /*2cc0*/  FMUL R42, R72, UR14 ;  /* 0x0000000e482a7c20 */ /* 0x000fe20008400000 */
[----:B------:R-:W-:Y:S01]  /*2cd0*/  FMUL R46, R73, UR14 ;  /* 0x0000000e492e7c20 */ /* 0x000fe20008400000 */
[----:B0-----:R-:W-:Y:S01]  /*2ce0*/  FMUL R57, R54, 1.4426950216293334961 ;  /* 0x3fb8aa3b36397820 */ /* 0x001fe20000400000 */
[----:B------:R-:W-:-:S03]  /*2cf0*/  FMNMX R54, R37, R50, !PT ;  /* 0x0000003225367209 */ /* 0x000fc60007800000 */
[----:B------:R0:W-:Y:S01]  /*2d00*/  MUFU.EX2 R11, R56 ;  /* 0x00000038000b7308 */ /* 0x0001e20000000800 */
[----:B------:R-:W-:Y:S01]  /*2d10*/  FSEL R42, R42, -INF , !P2 ;  /* 0xff8000002a2a7808 */ /* 0x000fe20005000000 */
[----:B------:R-:W-:Y:S01]  /*2d20*/  FMUL R45, R76, UR14 ;  /* 0x0000000e4c2d7c20 */ /* 0x000fe20008400000 */
[----:B------:R-:W-:Y:S01]  /*2d30*/  SHF.R.U32.HI R51, RZ, 0x2, R51 ;  /* 0x00000002ff337819 */ /* 0x000fe20000011633 */
[----:B------:R-:W-:Y:S01]  /*2d40*/  FADD R64, R55, -R18 ;  /* 0x8000001237407221 */ /* 0x000fe20000000000 */
[----:B0-----:R-:W-:Y:S01]  /*2d50*/  FMUL R56, R47, 1.4426950216293334961 ;  /* 0x3fb8aa3b2f387820 */ /* 0x001fe20000400000 */
[----:B------:R-:W-:Y:S02]  /*2d60*/  FMNMX R47, R41, R54, !PT ;  /* 0x00000036292f7209 */ /* 0x000fe40007800000 */
[----:B------:R-:W-:Y:S02]  /*2d70*/  FSEL R46, R46, -INF , !P3 ;  /* 0xff8000002e2e7808 */ /* 0x000fe40005800000 */
[----:B------:R-:W-:Y:S01]  /*2d80*/  FMNMX R47, R42, R47, !PT ;  /* 0x0000002f2a2f7209 */ /* 0x000fe20007800000 */
[----:B------:R-:W-:Y:S01]  /*2d90*/  FMUL R69, R64, 1.4426950216293334961 ;  /* 0x3fb8aa3b40457820 */ /* 0x000fe20000400000 */
[----:B------:R-:W-:Y:S01]  /*2da0*/  LOP3.LUT P2, RZ, R51, 0x1, RZ, 0xc0, !PT ;  /* 0x0000000133ff7812 */ /* 0x000fe2000784c0ff */
[----:B------:R-:W-:Y:S01]  /*2db0*/  FMUL R51, R77, UR14 ;  /* 0x0000000e4d337c20 */ /* 0x000fe20008400000 */
[----:B------:R-:W-:-:S02]  /*2dc0*/  FSEL R45, R45, -INF , !P1 ;  /* 0xff8000002d2d7808 */ /* 0x000fc40004800000 */
[----:B------:R-:W-:Y:S01]  /*2dd0*/  FMNMX R64, R46, R47, !PT ;  /* 0x0000002f2e407209 */ /* 0x000fe20007800000 */
[----:B------:R-:W-:Y:S01]  /*2de0*/  FMUL R50, R80, UR14 ;  /* 0x0000000e50327c20 */ /* 0x000fe20008400000 */
[----:B------:R-:W-:Y:S01]  /*2df0*/  FADD R65, R58, -R18 ;  /* 0x800000123a417221 */ /* 0x000fe20000000000 */
[----:B------:R-:W-:Y:S02]  /*2e00*/  FSEL R51, R51, -INF , !P0 ;  /* 0xff80000033337808 */ /* 0x000fe40004000000 */
[----:B------:R-:W-:Y:S01]  /*2e10*/  FMNMX R64, R45, R64, !PT ;  /* 0x000000402d407209 */ /* 0x000fe20007800000 */
[----:B------:R-:W-:Y:S01]  /*2e20*/  FMUL R55, R81, UR14 ;  /* 0x0000000e51377c20 */ /* 0x000fe20008400000 */
[----:B------:R-:W-:Y:S01]  /*2e30*/  FMUL R72, R65, 1.4426950216293334961 ;  /* 0x3fb8aa3b41487820 */ /* 0x000fe20000400000 */
[----:B------:R-:W-:Y:S02]  /*2e40*/  FSEL R50, R50, -INF , !P6 ;  /* 0xff80000032327808 */ /* 0x000fe40007000000 */
[----:B------:R-:W-:Y:S01]  /*2e50*/  FMNMX R65, R51, R64, !PT ;  /* 0x0000004033417209 */ /* 0x000fe20007800000 */
[----:B------:R-:W-:Y:S01]  /*2e60*/  FMUL R54, R84, UR14 ;  /* 0x0000000e54367c20 */ /* 0x000fe20008400000 */
[----:B------:R-:W-:-:S02]  /*2e70*/  FSEL R55, R55, -INF , !P5 ;  /* 0xff80000037377808 */ /* 0x000fc40006800000 */
[----:B------:R-:W-:Y:S01]  /*2e80*/  FMNMX R64, R50, R65, !PT ;  /* 0x0000004132407209 */ /* 0x000fe20007800000 */
[----:B------:R-:W-:Y:S01]  /*2e90*/  FMUL R47, R85, UR14 ;  /* 0x0000000e552f7c20 */ /* 0x000fe20008400000 */
[----:B------:R-:W-:Y:S02]  /*2ea0*/  FSEL R54, R54, -INF , !P4 ;  /* 0xff80000036367808 */ /* 0x000fe40006000000 */
[----:B------:R-:W-:Y:S02]  /*2eb0*/  FMNMX R65, R55, R64, !PT ;  /* 0x0000004037417209 */ /* 0x000fe40007800000 */
[----:B------:R-:W-:Y:S02]  /*2ec0*/  FSEL R47, R47, -INF , !P2 ;  /* 0xff8000002f2f7808 */ /* 0x000fe40005000000 */
[----:B------:R-:W-:Y:S01]  /*2ed0*/  FMNMX R64, R54, R65, !PT ;  /* 0x0000004136407209 */ /* 0x000fe20007800000 */
[----:B------:R-:W-:Y:S02]  /*2ee0*/  FADD R68, R59, -R18 ;  /* 0x800000123b447221 */ /* 0x000fe40000000000 */
[----:B------:R0:W-:Y:S02]  /*2ef0*/  MUFU.EX2 R59, R72 ;  /* 0x00000048003b7308 */ /* 0x0001e40000000800 */
[----:B0-----:R-:W-:-:S05]  /*2f00*/  FMNMX R72, R47, R64, !PT ;  /* 0x000000402f487209 */ /* 0x001fca0007800000 */
[----:B------:R-:W0:Y:S01]  /*2f10*/  SHFL.BFLY PT, R73, R72, 0x2, 0x1f ;  /* 0x0c401f0048497f89 */ /* 0x000e2200000e0000 */
[----:B------:R-:W-:-:S04]  /*2f20*/  FADD R65, R63, -R18 ;  /* 0x800000123f417221 */ /* 0x000fc80000000000 */
[----:B------:R-:W-:Y:S01]  /*2f30*/  FMUL R64, R65, 1.4426950216293334961 ;  /* 0x3fb8aa3b41407820 */ /* 0x000fe20000400000 */
[----:B------:R-:W-:Y:S01]  /*2f40*/  FMUL R65, R66, 1.4426950216293334961 ;  /* 0x3fb8aa3b42417820 */ /* 0x000fe20000400000 */
[----:B------:R-:W-:Y:S01]  /*2f50*/  FMUL R66, R67, 1.4426950216293334961 ;  /* 0x3fb8aa3b43427820 */ /* 0x000fe20000400000 */
[----:B------:R-:W-:Y:S01]  /*2f60*/  FMUL R67, R70, 1.4426950216293334961 ;  /* 0x3fb8aa3b46437820 */ /* 0x000fe20000400000 */
[----:B------:R-:W-:Y:S01]  /*2f70*/  FADD R70, R75, -R18 ;  /* 0x800000124b467221 */ /* 0x000fe20000000000 */
[----:B0-----:R-:W-:-:S05]  /*2f80*/  FMNMX R75, R72, R73, !PT ;  /* 0x00000049484b7209 */ /* 0x001fca0007800000 */
[----:B------:R-:W0:Y:S01]  /*2f90*/  SHFL.BFLY PT, R76, R75, 0x1, 0x1f ;  /* 0x0c201f004b4c7f89 */ /* 0x000e2200000e0000 */
[----:B------:R1:W-:Y:S01]  /*2fa0*/  MUFU.EX2 R58, R69 ;  /* 0x00000045003a7308 */ /* 0x0003e20000000800 */
[--C-:B------:R-:W-:Y:S01]  /*2fb0*/  FADD R71, R71, -R18.reuse ;  /* 0x8000001247477221 */ /* 0x100fe20000000000 */
[----:B------:R-:W-:Y:S01]  /*2fc0*/  LOP3.LUT R118, R3, 0x40, RZ, 0x3c, !PT ;  /* 0x0000004003767812 */ /* 0x000fe200078e3cff */
[----:B-1----:R-:W-:Y:S01]  /*2fd0*/  FMUL R69, R68, 1.4426950216293334961 ;  /* 0x3fb8aa3b44457820 */ /* 0x002fe20000400000 */
[----:B------:R-:W-:Y:S01]  /*2fe0*/  FADD R68, R62, -R18 ;  /* 0x800000123e447221 */ /* 0x000fe20000000000 */
[----:B0-----:R-:W-:-:S04]  /*2ff0*/  FMNMX R75, R75, R76, !PT ;  /* 0x0000004c4b4b7209 */ /* 0x001fc80007800000 */
[----:B------:R-:W-:-:S05]  /*3000*/  FMNMX R75, R75, R16, !PT ;  /* 0x000000104b4b7209 */ /* 0x000fca0007800000 */
[--C-:B------:R-:W-:Y:S01]  /*3010*/  FADD R24, R24, -R75.reuse ;  /* 0x8000004b18187221 */ /* 0x100fe20000000000 */
[--C-:B------:R-:W-:Y:S01]  /*3020*/  FADD R20, R20, -R75.reuse ;  /* 0x8000004b14147221 */ /* 0x100fe20000000000 */
[--C-:B------:R-:W-:Y:S02]  /*3030*/  FADD R25, R25, -R75.reuse ;  /* 0x8000004b19197221 */ /* 0x100fe40000000000 */
[----:B------:R-:W-:Y:S01]  /*3040*/  FMUL R24, R24, 1.4426950216293334961 ;  /* 0x3fb8aa3b18187820 */ /* 0x000fe20000400000 */
[----:B------:R-:W-:Y:S01]  /*3050*/  FMUL R110, R20, 1.4426950216293334961 ;  /* 0x3fb8aa3b146e7820 */ /* 0x000fe20000400000 */
[----:B------:R-:W-:Y:S01]  /*3060*/  FMUL R68, R68, 1.4426950216293334961 ;  /* 0x3fb8aa3b44447820 */ /* 0x000fe20000400000 */
[----:B------:R-:W-:Y:S01]  /*3070*/  FMUL R25, R25, 1.4426950216293334961 ;  /* 0x3fb8aa3b19197820 */ /* 0x000fe20000400000 */
[----:B------:R-:W-:Y:S01]  /*3080*/  FADD R78, R78, -R18 ;  /* 0x800000124e4e7221 */ /* 0x000fe20000000000 */
[--C-:B------:R-:W-:Y:S01]  /*3090*/  FADD R15, R15, -R75.reuse ;  /* 0x8000004b0f0f7221 */ /* 0x100fe20000000000 */
[----:B------:R-:W-:Y:S01]  /*30a0*/  FADD R20, R29, -R75 ;  /* 0x8000004b1d147221 */ /* 0x000fe20000000000 */
[----:B------:R0:W-:Y:S01]  /*30b0*/  MUFU.EX2 R63, R68 ;  /* 0x00000044003f7308 */ /* 0x0001e20000000800 */
[----:B---3--:R-:W-:Y:S04]  /*30c0*/  STS.U16 [R3+UR17+0x2000], R43 ;  /* 0x0020002b03007988 */ /* 0x008fe80008000411 */
[----:B--2---:R-:W-:Y:S03]  /*30d0*/  STS.U16 [R3+UR17+0x2400], R40 ;  /* 0x0024002803007988 */ /* 0x004fe60008000411 */
[----:B------:R-:W-:Y:S01]  /*30e0*/  MUFU.EX2 R24, R24 ;  /* 0x0000001800187308 */ /* 0x000fe20000000800 */
[----:B0-----:R-:W-:Y:S01]  /*30f0*/  FMUL R68, R71, 1.4426950216293334961 ;  /* 0x3fb8aa3b47447820 */ /* 0x001fe20000400000 */
[----:B------:R-:W-:Y:S01]  /*3100*/  FMUL R71, R78, 1.4426950216293334961 ;  /* 0x3fb8aa3b4e477820 */ /* 0x000fe20000400000 */
[----:B----4-:R0:W-:Y:S01]  /*3110*/  STS.U16 [R118+UR17+0x2200], R36 ;  /* 0x0022002476007988 */ /* 0x0101e20008000411 */
[----:B------:R-:W-:-:S04]  /*3120*/  FMUL R78, R20, 1.4426950216293334961 ;  /* 0x3fb8aa3b144e7820 */ /* 0x000fc80000400000 */
[----:B------:R-:W1:Y:S01]  /*3130*/  MUFU.EX2 R110, R110 ;  /* 0x0000006e006e7308 */ /* 0x000e620000000800 */
[----:B-----5:R2:W-:Y:S01]  /*3140*/  STS.U16 [R118+UR17+0x2600], R44 ;  /* 0x0026002c76007988 */ /* 0x0205e20008000411 */
[--C-:B------:R-:W-:Y:S01]  /*3150*/  FADD R20, R32, -R75.reuse ;  /* 0x8000004b20147221 */ /* 0x100fe20000000000 */
[--C-:B------:R-:W-:Y:S01]  /*3160*/  FADD R107, R107, -R75.reuse ;  /* 0x8000004b6b6b7221 */ /* 0x100fe20000000000 */
[----:B------:R3:W-:Y:S06]  /*3170*/  MEMBAR.ALL.CTA ;  /* 0x0000000000007992 */ /* 0x0007ec0000008000 */
[----:B---3--:R-:W3:Y:S01]  /*3180*/  FENCE.VIEW.ASYNC.S ;  /* 0x00000000000073c6 */ /* 0x008ee20000000000 */
[----:B------:R4:W5:Y:S01]  /*3190*/  MUFU.EX2 R29, R25 ;  /* 0x00000019001d7308 */ /* 0x0009620000000800 */
[--C-:B------:R-:W-:Y:S01]  /*31a0*/  FADD R33, R33, -R75.reuse ;  /* 0x8000004b21217221 */ /* 0x100fe20000000000 */
[----:B------:R-:W-:Y:S01]  /*31b0*/  FMUL R20, R20, 1.4426950216293334961 ;  /* 0x3fb8aa3b14147820 */ /* 0x000fe20000400000 */
[----:B----4-:R-:W-:Y:S01]  /*31c0*/  FMUL R25, R15, 1.4426950216293334961 ;  /* 0x3fb8aa3b0f197820 */ /* 0x010fe20000400000 */
[----:B------:R-:W-:-:S04]  /*31d0*/  FADD R15, R12, -R75 ;  /* 0x8000004b0c0f7221 */ /* 0x000fc80000000000 */
[----:B------:R-:W4:Y:S01]  /*31e0*/  MUFU.EX2 R32, R78 ;  /* 0x0000004e00207308 */ /* 0x000f220000000800 */
[----:B------:R-:W-:Y:S01]  /*31f0*/  FADD R79, R79, -R18 ;  /* 0x800000124f4f7221 */ /* 0x000fe20000000000 */
[----:B------:R-:W-:Y:S01]  /*3200*/  FMUL R107, R107, 1.4426950216293334961 ;  /* 0x3fb8aa3b6b6b7820 */ /* 0x000fe20000400000 */
[----:B------:R-:W-:-:S05]  /*3210*/  FMUL R33, R33, 1.4426950216293334961 ;  /* 0x3fb8aa3b21217820 */ /* 0x000fca0000400000 */
[----:B------:R0:W-:Y:S01]  /*3220*/  MUFU.EX2 R12, R25 ;  /* 0x00000019000c7308 */ /* 0x0001e20000000800 */
[----:B------:R-:W-:Y:S01]  /*3230*/  FMUL R72, R79, 1.4426950216293334961 ;  /* 0x3fb8aa3b4f487820 */ /* 0x000fe20000400000 */
[--C-:B------:R-:W-:Y:S01]  /*3240*/  FADD R27, R27, -R75.reuse ;  /* 0x8000004b1b1b7221 */ /* 0x100fe20000000000 */
[----:B0-----:R-:W-:-:S05]  /*3250*/  FADD R25, R61, -R75 ;  /* 0x8000004b3d197221 */ /* 0x001fca0000000000 */
[----:B------:R0:W2:Y:S01]  /*3260*/  MUFU.EX2 R111, R20 ;  /* 0x00000014006f7308 */ /* 0x0000a20000000800 */
[----:B------:R-:W-:Y:S01]  /*3270*/  FMUL R25, R25, 1.4426950216293334961 ;  /* 0x3fb8aa3b19197820 */ /* 0x000fe20000400000 */
[----:B------:R-:W-:-:S06]  /*3280*/  FADD R28, R28, -R75 ;  /* 0x8000004b1c1c7221 */ /* 0x000fcc0000000000 */
[----:B------:R-:W3:Y:S01]  /*3290*/  MUFU.EX2 R60, R60 ;  /* 0x0000003c003c7308 */ /* 0x000ee20000000800 */
[----:B0-----:R-:W-:Y:S01]  /*32a0*/  FMUL R20, R27, 1.4426950216293334961 ;  /* 0x3fb8aa3b1b147820 */ /* 0x001fe20000400000 */
[----:B------:R-:W-:-:S06]  /*32b0*/  FADD R77, -R18, R5 ;  /* 0x00000005124d7221 */ /* 0x000fcc0000000100 */
[----:B------:R-:W0:Y:S01]  /*32c0*/  MUFU.EX2 R112, R107 ;  /* 0x0000006b00707308 */ /* 0x000e220000000800 */
[----:B------:R-:W-:Y:S01]  /*32d0*/  FADD R27, -R75, R16 ;  /* 0x000000104b1b7221 */ /* 0x000fe20000000100 */
[----:B------:R-:W-:Y:S01]  /*32e0*/  FADD R74, R74, -R18 ;  /* 0x800000124a4a7221 */ /* 0x000fe20000000000 */
[----:B------:R-:W-:-:S05]  /*32f0*/  FMUL R28, R28, 1.4426950216293334961 ;  /* 0x3fb8aa3b1c1c7820 */ /* 0x000fca0000400000 */
[----:B------:R1:W-:Y:S01]  /*3300*/  MUFU.EX2 R79, R33 ;  /* 0x00000021004f7308 */ /* 0x0003e20000000800 */
[--C-:B------:R-:W-:Y:S01]  /*3310*/  FADD R82, R82, -R18.reuse ;  /* 0x8000001252527221 */ /* 0x100fe20000000000 */
[----:B------:R-:W-:-:S06]  /*3320*/  FADD R83, R83, -R18 ;  /* 0x8000001253537221 */ /* 0x000fcc0000000000 */
[----:B------:R5:W-:Y:S01]  /*3330*/  MUFU.EX2 R84, R25 ;  /* 0x0000001900547308 */ /* 0x000be20000000800 */
[----:B-1----:R-:W-:Y:S01]  /*3340*/  FADD R33, R26, R31 ;  /* 0x0000001f1a217221 */ /* 0x002fe20000000000 */
[--C-:B------:R-:W-:Y:S01]  /*3350*/  FADD R86, R86, -R18.reuse ;  /* 0x8000001256567221 */ /* 0x100fe20000000000 */
[----:B------:R-:W-:Y:S01]  /*3360*/  FADD R87, R87, -R18 ;  /* 0x8000001257577221 */ /* 0x000fe20000000000 */
[--C-:B------:R-:W-:Y:S01]  /*3370*/  FADD R0, R0, -R75.reuse ;  /* 0x8000004b00007221 */ /* 0x100fe20000000000 */
[----:B-----5:R-:W-:Y:S01]  /*3380*/  F2FP.F16.F32.PACK_AB R25, R31, R26 ;  /* 0x0000001a1f19723e */ /* 0x020fe200000000ff */
[----:B------:R-:W-:Y:S01]  /*3390*/  FADD R26, R24, R110 ;  /* 0x0000006e181a7221 */ /* 0x000fe20000000000 */
[--C-:B------:R-:W-:Y:S01]  /*33a0*/  FADD R9, R9, -R75.reuse ;  /* 0x8000004b09097221 */ /* 0x100fe20000000000 */
[--C-:B------:R-:W-:Y:S01]  /*33b0*/  FADD R17, R17, -R75.reuse ;  /* 0x8000004b11117221 */ /* 0x100fe20000000000 */
[--C-:B------:R-:W-:Y:S01]  /*33c0*/  FADD R104, R104, -R75.reuse ;  /* 0x8000004b68687221 */ /* 0x100fe20000000000 */
[----:B------:R-:W-:Y:S01]  /*33d0*/  FADD R31, R29, R26 ;  /* 0x0000001a1d1f7221 */ /* 0x000fe20000000000 */
[----:B------:R1:W-:Y:S01]  /*33e0*/  MUFU.EX2 R62, R69 ;  /* 0x00000045003e7308 */ /* 0x0003e20000000800 */
[----:B------:R-:W-:Y:S01]  /*33f0*/  FMUL R77, R77, 1.4426950216293334961 ;  /* 0x3fb8aa3b4d4d7820 */ /* 0x000fe20000400000 */
[--C-:B------:R-:W-:Y:S01]  /*3400*/  FADD R48, R48, -R75.reuse ;  /* 0x8000004b30307221 */ /* 0x100fe20000000000 */
        /* <DEDUP_REMOVED lines=13> */
[----:B------:R-:W-:Y:S01]  /*34e0*/  FMUL R113, R27, 1.4426950216293334961 ;  /* 0x3fb8aa3b1b717820 */ /* 0x000fe20000400000 */
[--C-:B------:R-:W-:Y:S01]  /*34f0*/  FADD R54, R54, -R75.reuse ;  /* 0x8000004b36367221 */ /* 0x100fe20000000000 */
[----:B------:R-:W-:Y:S01]  /*3500*/  FADD R47, R47, -R75 ;  /* 0x8000004b2f2f7221 */ /* 0x000fe20000000000 */
[----:B-1----:R-:W-:Y:S01]  /*3510*/  FMUL R69, R74, 1.4426950216293334961 ;  /* 0x3fb8aa3b4a457820 */ /* 0x002fe20000400000 */
[----:B------:R4:W-:Y:S01]  /*3520*/  MUFU.EX2 R78, R28 ;  /* 0x0000001c004e7308 */ /* 0x0009e20000000800 */
[----:B------:R-:W-:Y:S01]  /*3530*/  FMUL R70, R70, 1.4426950216293334961 ;  /* 0x3fb8aa3b46467820 */ /* 0x000fe20000400000 */
        /* <DEDUP_REMOVED lines=9> */
[----:B----4-:R-:W-:Y:S01]  /*35d0*/  FADD R28, R32, R31 ;  /* 0x0000001f201c7221 */ /* 0x010fe20000000000 */
[----:B------:R-:W-:Y:S01]  /*35e0*/  FADD R33, R30, R33 ;  /* 0x000000211e217221 */ /* 0x000fe20000000000 */
        /* <DEDUP_REMOVED lines=16> */
[----:B------:R-:W1:Y:S01]  /*36f0*/  MUFU.EX2 R77, R77 ;  /* 0x0000004d004d7308 */ /* 0x000e620000000800 */
[----:B--2---:R-:W-:Y:S01]  /*3700*/  FADD R115, R111, R28 ;  /* 0x0000001c6f737221 */ /* 0x004fe20000000000 */
[C---:B---3--:R-:W-:Y:S01]  /*3710*/  FADD R33, R60.reuse, R33 ;  /* 0x000000213c217221 */ /* 0x048fe20000000000 */
[----:B------:R-:W-:-:S02]  /*3720*/  F2FP.F16.F32.PACK_AB R27, R60, R30 ;  /* 0x0000001e3c1b723e */ /* 0x000fc400000000ff */
[----:B0-----:R-:W-:-:S03]  /*3730*/  F2FP.F16.F32.PACK_AB R28, R112, R111 ;  /* 0x0000006f701c723e */ /* 0x001fc600000000ff */
[----:B------:R-:W0:Y:S08]  /*3740*/  MUFU.EX2 R113, R113 ;  /* 0x0000007100717308 */ /* 0x000e300000000800 */
[----:B------:R-:W2:Y:S08]  /*3750*/  MUFU.EX2 R35, R35 ;  /* 0x0000002300237308 */ /* 0x000eb00000000800 */
[----:B------:R-:W-:Y:S08]  /*3760*/  MUFU.EX2 R76, R86 ;  /* 0x00000056004c7308 */ /* 0x000ff00000000800 */
        /* <DEDUP_REMOVED lines=20> */
[----:B------:R-:W3:Y:S08]  /*38b0*/  MUFU.EX2 R9, R9 ;  /* 0x0000000900097308 */ /* 0x000ef00000000800 */
[----:B------:R-:W4:Y:S08]  /*38c0*/  MUFU.EX2 R15, R15 ;  /* 0x0000000f000f7308 */ /* 0x000f300000000800 */
[----:B------:R-:W-:Y:S08]  /*38d0*/  MUFU.EX2 R17, R17 ;  /* 0x0000001100117308 */ /* 0x000ff00000000800 */
[----:B------:R-:W5:Y:S08]  /*38e0*/  MUFU.EX2 R20, R20 ;  /* 0x0000001400147308 */ /* 0x000f700000000800 */
[----:B------:R-:W-:Y:S08]  /*38f0*/  MUFU.EX2 R80, R48 ;  /* 0x0000003000507308 */ /* 0x000ff00000000800 */
[----:B------:R-:W5:Y:S08]  /*3900*/  MUFU.EX2 R81, R49 ;  /* 0x0000003100517308 */ /* 0x000f700000000800 */
[----:B------:R-:W-:Y:S08]  /*3910*/  MUFU.EX2 R82, R52 ;  /* 0x0000003400527308 */ /* 0x000ff00000000800 */
[----:B------:R-:W5:Y:S08]  /*3920*/  MUFU.EX2 R83, R53 ;  /* 0x0000003500537308 */ /* 0x000f700000000800 */
[----:B------:R-:W-:Y:S08]  /*3930*/  MUFU.EX2 R85, R38 ;  /* 0x0000002600557308 */ /* 0x000ff00000000800 */
[----:B------:R-:W5:Y:S08]  /*3940*/  MUFU.EX2 R86, R39 ;  /* 0x0000002700567308 */ /* 0x000f700000000800 */
[----:B------:R5:W-:Y:S08]  /*3950*/  MUFU.EX2 R87, R37 ;  /* 0x0000002500577308 */ /* 0x000bf00000000800 */
[----:B------:R5:W5:Y:S08]  /*3960*/  MUFU.EX2 R104, R41 ;  /* 0x0000002900687308 */ /* 0x000b700000000800 */
[----:B------:R5:W-:Y:S08]  /*3970*/  MUFU.EX2 R105, R42 ;  /* 0x0000002a00697308 */ /* 0x000bf00000000800 */
[----:B------:R-:W5:Y:S08]  /*3980*/  MUFU.EX2 R106, R46 ;  /* 0x0000002e006a7308 */ /* 0x000f700000000800 */
[----:B------:R5:W-:Y:S08]  /*3990*/  MUFU.EX2 R107, R45 ;  /* 0x0000002d006b7308 */ /* 0x000bf00000000800 */
[----:B------:R-:W5:Y:S08]  /*39a0*/  MUFU.EX2 R108, R51 ;  /* 0x00000033006c7308 */ /* 0x000f700000000800 */
[----:B------:R-:W-:Y:S08]  /*39b0*/  MUFU.EX2 R109, R50 ;  /* 0x00000032006d7308 */ /* 0x000ff00000000800 */
[----:B------:R-:W5:Y:S08]  /*39c0*/  MUFU.EX2 R16, R55 ;  /* 0x0000003700107308 */ /* 0x000f700000000800 */
[----:B------:R-:W-:Y:S08]  /*39d0*/  MUFU.EX2 R60, R54 ;  /* 0x00000036003c7308 */ /* 0x000ff00000000800 */
[----:B------:R5:W5:Y:S01]  /*39e0*/  MUFU.EX2 R111, R47 ;  /* 0x0000002f006f7308 */ /* 0x000b620000000800 */
[----:B------:R-:W-:Y:S01]  /*39f0*/  FADD R30, R34, R33 ;  /* 0x00000021221e7221 */ /* 0x000fe20000000000 */
[----:B------:R-:W-:Y:S01]  /*3a00*/  F2FP.F16.F32.PACK_AB R26, R32, R29 ;  /* 0x0000001d201a723e */ /* 0x000fe200000000ff */
[-C--:B-1----:R-:W-:Y:S01]  /*3a10*/  FMUL R90, R90, R77.reuse ;  /* 0x0000004d5a5a7220 */ /* 0x082fe20000400000 */
[-C--:B------:R-:W-:Y:S01]  /*3a20*/  FMUL R91, R91, R77.reuse ;  /* 0x0000004d5b5b7220 */ /* 0x080fe20000400000 */
[-C--:B------:R-:W-:Y:S01]  /*3a30*/  FMUL R94, R94, R77.reuse ;  /* 0x0000004d5e5e7220 */ /* 0x080fe20000400000 */
[----:B------:R-:W-:Y:S01]  /*3a40*/  FMUL R95, R95, R77 ;  /* 0x0000004d5f5f7220 */ /* 0x000fe20000400000 */
[-C--:B0-----:R-:W-:Y:S01]  /*3a50*/  FMUL R88, R88, R113.reuse ;  /* 0x0000007158587220 */ /* 0x081fe20000400000 */
[-C--:B------:R-:W-:Y:S01]  /*3a60*/  FMUL R89, R89, R113.reuse ;  /* 0x0000007159597220 */ /* 0x080fe20000400000 */
[-C--:B------:R-:W-:Y:S01]  /*3a70*/  FMUL R92, R92, R113.reuse ;  /* 0x000000715c5c7220 */ /* 0x080fe20000400000 */
[----:B------:R-:W-:Y:S01]  /*3a80*/  FMUL R93, R93, R113 ;  /* 0x000000715d5d7220 */ /* 0x000fe20000400000 */
[C---:B--2---:R-:W-:Y:S01]  /*3a90*/  FADD R117, R35.reuse, R30 ;  /* 0x0000001e23757221 */ /* 0x044fe20000000000 */
[----:B------:R-:W-:-:S02]  /*3aa0*/  F2FP.F16.F32.PACK_AB R29, R35, R34 ;  /* 0x00000022231d723e */ /* 0x000fc400000000ff */
[----:B------:R-:W-:Y:S02]  /*3ab0*/  F2FP.F16.F32.PACK_AB R24, R110, R24 ;  /* 0x000000186e18723e */ /* 0x000fe400000000ff */
[----:B---3--:R-:W-:Y:S02]  /*3ac0*/  F2FP.F16.F32.PACK_AB R30, R9, R0 ;  /* 0x00000000091e723e */ /* 0x008fe400000000ff */
[----:B------:R-:W-:Y:S02]  /*3ad0*/  F2FP.F16.F32.PACK_AB R31, R13, R8 ;  /* 0x000000080d1f723e */ /* 0x000fe400000000ff */
[----:B----4-:R-:W-:Y:S02]  /*3ae0*/  F2FP.F16.F32.PACK_AB R32, R15, R12 ;  /* 0x0000000c0f20723e */ /* 0x010fe400000000ff */
[----:B------:R-:W-:Y:S02]  /*3af0*/  F2FP.F16.F32.PACK_AB R33, R11, R10 ;  /* 0x0000000a0b21723e */ /* 0x000fe400000000ff */
[----:B-----5:R-:W-:-:S02]  /*3b00*/  F2FP.F16.F32.PACK_AB R34, R20, R17 ;  /* 0x000000111422723e */ /* 0x020fc400000000ff */
[----:B------:R-:W-:Y:S02]  /*3b10*/  F2FP.F16.F32.PACK_AB R35, R21, R14 ;  /* 0x0000000e1523723e */ /* 0x000fe400000000ff */
[----:B------:R-:W-:Y:S02]  /*3b20*/  F2FP.F16.F32.PACK_AB R36, R79, R78 ;  /* 0x0000004e4f24723e */ /* 0x000fe400000000ff */
[----:B------:R-:W-:Y:S02]  /*3b30*/  F2FP.F16.F32.PACK_AB R37, R56, R19 ;  /* 0x000000133825723e */ /* 0x000fe400000000ff */
[----:B------:R-:W-:Y:S02]  /*3b40*/  F2FP.F16.F32.PACK_AB R38, R81, R80 ;  /* 0x000000505126723e */ /* 0x000fe400000000ff */
[----:B------:R-:W-:Y:S02]  /*3b50*/  F2FP.F16.F32.PACK_AB R39, R58, R57 ;  /* 0x000000393a27723e */ /* 0x000fe400000000ff */
[----:B------:R-:W-:-:S02]  /*3b60*/  F2FP.F16.F32.PACK_AB R40, R83, R82 ;  /* 0x000000525328723e */ /* 0x000fc400000000ff */
        /* <DEDUP_REMOVED lines=14> */
[----:B------:R-:W-:Y:S01]  /*3c50*/  F2FP.F16.F32.PACK_AB R55, R5, R76 ;  /* 0x0000004c0537723e */ /* 0x000fe200000000ff */
[----:B------:R-:W-:Y:S06]  /*3c60*/  BAR.SYNC.DEFER_BLOCKING 0x0 ;  /* 0x0000000000007b1d */ /* 0x000fec0000010000 */
[----:B------:R-:W-:Y:S01]  /*3c70*/  UMOV UR10, UR12 ;  /* 0x0000000c000a7c82 */ /* 0x000fe20008000000 */
[----:B------:R-:W-:Y:S01]  /*3c80*/  UMOV UR11, 0x40000040 ;  /* 0x40000040000b7882 */ /* 0x000fe20000000000 */
[----:B------:R-:W-:-:S06]  /*3c90*/  WARPGROUP.ARRIVE ;  /* 0x00000000000079c5 */ /* 0x000fcc0000000000 */
[----:B------:R-:W-:Y:S03]  /*3ca0*/  HGMMA.64x16x16.F32 R88, R24, gdesc[UR8], R88 ;  /* 0x0020000818587df0 */ /* 0x000fe60008700858 */
[----:B------:R-:W-:Y:S03]  /*3cb0*/  HGMMA.64x16x16.F32 R88, R28, gdesc[UR16], R88 ;  /* 0x002000101c587df0 */ /* 0x000fe60008700858 */
[----:B------:R-:W-:Y:S03]  /*3cc0*/  HGMMA.64x16x16.F32 R88, R32, gdesc[UR20], R88 ;  /* 0x0020001420587df0 */ /* 0x000fe60008700858 */
[----:B------:R-:W-:Y:S01]  /*3cd0*/  HGMMA.64x16x16.F32 R88, R36, gdesc[UR24], R88 ;  /* 0x0020001824587df0 */ /* 0x000fe20008700858 */
[----:B------:R-:W-:Y:S01]  /*3ce0*/  FADD R115, R112, R115 ;  /* 0x0000007370737221 */ /* 0x000fe20000000000 */
[----:B------:R-:W-:-:S03]  /*3cf0*/  FADD R8, R8, R117 ;  /* 0x0000007508087221 */ /* 0x000fc60000000000 */
[----:B------:R-:W-:Y:S01]  /*3d00*/  FADD R0, R0, R115 ;  /* 0x0000007300007221 */ /* 0x000fe20000000000 */
[----:B------:R-:W-:-:S03]  /*3d10*/  FADD R13, R13, R8 ;  /* 0x000000080d0d7221 */ /* 0x000fc60000000000 */
[----:B------:R-:W-:Y:S01]  /*3d20*/  FADD R9, R9, R0 ;  /* 0x0000000009097221 */ /* 0x000fe20000000000 */
[----:B------:R-:W-:-:S03]  /*3d30*/  FADD R10, R10, R13 ;  /* 0x0000000d0a0a7221 */ /* 0x000fc60000000000 */
[----:B------:R-:W-:Y:S01]  /*3d40*/  FADD R12, R12, R9 ;  /* 0x000000090c0c7221 */ /* 0x000fe20000000000 */
[----:B------:R-:W-:-:S03]  /*3d50*/  FADD R11, R11, R10 ;  /* 0x0000000a0b0b7221 */ /* 0x000fc60000000000 */
[----:B------:R-:W-:Y:S01]  /*3d60*/  FADD R12, R15, R12 ;  /* 0x0000000c0f0c7221 */ /* 0x000fe20000000000 */
[----:B------:R-:W-:Y:S01]  /*3d70*/  HGMMA.64x16x16.F32 R88, R40, gdesc[UR28], R88 ;  /* 0x0020001c28587df0 */ /* 0x000fe20008700858 */
[----:B------:R-:W-:Y:S02]  /*3d80*/  FADD R14, R14, R11 ;  /* 0x0000000b0e0e7221 */ /* 0x000fe40000000000 */
[----:B------:R-:W-:Y:S02]  /*3d90*/  FADD R17, R17, R12 ;  /* 0x0000000c11117221 */ /* 0x000fe40000000000 */
[----:B------:R-:W-:Y:S02]  /*3da0*/  FADD R14, R21, R14 ;  /* 0x0000000e150e7221 */ /* 0x000fe40000000000 */
[----:B------:R-:W-:Y:S02]  /*3db0*/  FADD R17, R20, R17 ;  /* 0x0000001114117221 */ /* 0x000fe40000000000 */
[----:B------:R-:W-:-:S02]  /*3dc0*/  FADD R19, R19, R14 ;  /* 0x0000000e13137221 */ /* 0x000fc40000000000 */
[----:B------:R-:W-:Y:S02]  /*3dd0*/  FADD R78, R78, R17 ;  /* 0x000000114e4e7221 */ /* 0x000fe40000000000 */
        /* <DEDUP_REMOVED lines=9> */
[----:B------:R-:W-:Y:S01]  /*3e70*/  FADD R82, R83, R82 ;  /* 0x0000005253527221 */ /* 0x000fe20000000000 */
[----:B------:R-:W-:Y:S01]  /*3e80*/  HGMMA.64x16x16.F32 R88, R44, gdesc[UR32], R88 ;  /* 0x002000202c587df0 */ /* 0x000fe20008700858 */
        /* <DEDUP_REMOVED lines=28> */
[----:B------:R-:W-:-:S03]  /*4050*/  FADD R60, R111, R60 ;  /* 0x0000003c6f3c7221 */ /* 0x000fc60000000000 */
[----:B------:R-:W0:Y:S04]  /*4060*/  SHFL.BFLY PT, R9, R76, 0x2, 0x1f ;  /* 0x0c401f004c097f89 */ /* 0x000e2800000e0000 */
[----:B------:R-:W1:Y:S01]  /*4070*/  SHFL.BFLY PT, R5, R60, 0x2, 0x1f ;  /* 0x0c401f003c057f89 */ /* 0x000e6200000e0000 */
[----:B------:R-:W-:Y:S01]  /*4080*/  UIADD3 UR6, UP0, UR6, 0x80, URZ ;  /* 0x0000008006067890 */ /* 0x000fe2000ff1e03f */
[----:B------:R-:W-:Y:S01]  /*4090*/  HGMMA.64x16x16.F32 R88, R52, gdesc[UR40], R88, gsb0 ;  /* 0x0020002834587df0 */ /* 0x000fe20008000858 */
[----:B0-----:R-:W-:Y:S01]  /*40a0*/  FADD R9, R76, R9 ;  /* 0x000000094c097221 */ /* 0x001fe20000000000 */
[----:B-1----:R-:W-:-:S04]  /*40b0*/  FADD R5, R60, R5 ;  /* 0x000000053c057221 */ /* 0x002fc80000000000 */
[----:B------:R-:W0:Y:S01]  /*40c0*/  SHFL.BFLY PT, R8, R9, 0x1, 0x1f ;  /* 0x0c201f0009087f89 */ /* 0x000e2200000e0000 */
[----:B------:R-:W-:-:S03]  /*40d0*/  UIADD3.X UR7, URZ, UR7, URZ, UP0, !UPT ;  /* 0x000000073f077290 */ /* 0x000fc600087fe43f */
[----:B------:R-:W1:Y:S01]  /*40e0*/  SHFL.BFLY PT, R0, R5, 0x1, 0x1f ;  /* 0x0c201f0005007f89 */ /* 0x000e6200000e0000 */
[----:B------:R-:W-:-:S04]  /*40f0*/  UISETP.GE.U32.AND UP0, UPT, UR6, UR24, UPT ;  /* 0x000000180600728c */ /* 0x000fc8000bf06070 */
[----:B------:R-:W-:-:S06]  /*4100*/  UISETP.GE.U32.AND.EX UP0, UPT, UR7, URZ, UPT, UP0 ;  /* 0x0000003f0700728c */ /* 0x000fcc000bf06100 */
[----:B------:R-:W-:Y:S01]  /*4110*/  PLOP3.LUT P0, PT, PT, PT, UP0, 0x80, 0x0 ;  /* 0x000000000000781c */ /* 0x000fe20003f0f008 */
[----:B------:R-:W-:Y:S02]  /*4120*/  ULEA UR5, UR15, UR5, 0x7 ;  /* 0x000000050f057291 */ /* 0x000fe4000f8e383f */
[----:B------:R-:W-:Y:S01]  /*4130*/  ULEA UR4, UR13, UR4, 0x7 ;  /* 0x000000040d047291 */ /* 0x000fe2000f8e383f */
[----:B------:R-:W-:Y:S02]  /*4140*/  IMAD.MOV.U32 R16, RZ, RZ, R75 ;  /* 0x000000ffff107224 */ /* 0x000fe400078e004b */
[----:B0-----:R-:W-:Y:S01]  /*4150*/  FADD R8, R9, R8 ;  /* 0x0000000809087221 */ /* 0x001fe20000000000 */
[----:B-1----:R-:W-:-:S03]  /*4160*/  FADD R0, R5, R0 ;  /* 0x0000000005007221 */ /* 0x002fc60000000000 */
[----:B------:R-:W-:Y:S01]  /*4170*/  FFMA R6, R77, R6, R8 ;  /* 0x000000064d067223 */ /* 0x000fe20000000008 */
[----:B------:R-:W-:Y:S01]  /*4180*/  IMAD.MOV.U32 R5, RZ, RZ, R18 ;  /* 0x000000ffff057224 */ /* 0x000fe200078e0012 */
[----:B------:R-:W-:Y:S02]  /*4190*/  WARPGROUP.DEPBAR.LE gsb0, 0x0 ;  /* 0x00008000000079c5 */ /* 0x000fe40000010000 */
[----:B------:R-:W-:Y:S01]  /*41a0*/  FFMA R7, R113, R7, R0 ;  /* 0x0000000771077223 */ /* 0x000fe20000000000 */
[----:B------:R-:W-:Y:S06]  /*41b0*/  @!P0 BRA `(.L_x_1) ;  /* 0xffffffc800888947 */ /* 0x000fec000383ffff */
.L_x_0:
[----:B------:R-:W0:Y:S01]  /*41c0*/  S2R R105, SR_TID.X ;  /* 0x0000000000697919 */ /* 0x000e220000002100 */
[----:B------:R-:W-:Y:S02]  /*41d0*/  IMAD.MOV.U32 R23, RZ, RZ, R6 ;  /* 0x000000ffff177224 */ /* 0x000fe400078e0006 */
[----:B-1----:R-:W-:Y:S01]  /*41e0*/  FMUL R0, R95, 0.25 ;  /* 0x3e8000005f007820 */ /* 0x002fe20000400000 */
[----:B------:R-:W-:Y:S02]  /*41f0*/  IMAD.MOV.U32 R25, RZ, RZ, R7 ;  /* 0x000000ffff197224 */ /* 0x000fe400078e0007 */
[----:B------:R-:W-:Y:S01]  /*4200*/  FMUL R2, R91, 0.25 ;  /* 0x3e8000005b027820 */ /* 0x000fe20000400000 */
[----:B------:R-:W-:Y:S01]  /*4210*/  FMUL R3, R94, 0.25 ;  /* 0x3e8000005e037820 */ /* 0x000fe20000400000 */
[----:B------:R-:W-:Y:S01]  /*4220*/  FSETP.GT.AND P0, PT, |R23|, 8.50705917302346158658e+37, PT ;  /* 0x7e8000001700780b */ /* 0x000fe20003f04200 */
[----:B------:R-:W-:Y:S01]  /*4230*/  FMUL R5, R88, 0.25 ;  /* 0x3e80000058057820 */ /* 0x000fe20000400000 */
[----:B------:R-:W-:Y:S01]  /*4240*/  FSETP.GT.AND P1, PT, |R25|, 8.50705917302346158658e+37, PT ;  /* 0x7e8000001900780b */ /* 0x000fe20003f24200 */
[----:B------:R-:W-:Y:S01]  /*4250*/  BAR.SYNC.DEFER_BLOCKING 0x0 ;  /* 0x0000000000007b1d */ /* 0x000fe20000010000 */
[----:B------:R-:W-:Y:S01]  /*4260*/  FSEL R95, R0, R95, P0 ;  /* 0x0000005f005f7208 */ /* 0x000fe20000000000 */
[----:B------:R-:W-:Y:S01]  /*4270*/  FMUL R0, R93, 0.25 ;  /* 0x3e8000005d007820 */ /* 0x000fe20000400000 */
[----:B------:R-:W-:-:S02]  /*4280*/  FSEL R91, R2, R91, P0 ;  /* 0x0000005b025b7208 */ /* 0x000fc40000000000 */
[----:B------:R-:W-:-:S03]  /*4290*/  FSETP.GEU.AND P2, PT, R25, 1.175494350822287508e-38, PT ;  /* 0x008000001900780b */ /* 0x000fc60003f4e000 */
[----:B------:R-:W1:Y:S01]  /*42a0*/  LDC R30, c[0x0][0x278] ;  /* 0x00009e00ff1e7b82 */ /* 0x000e620000000800 */
[----:B------:R-:W-:Y:S01]  /*42b0*/  FSEL R93, R0, R93, P1 ;  /* 0x0000005d005d7208 */ /* 0x000fe20000800000 */
[----:B------:R-:W-:Y:S01]  /*42c0*/  FMUL R0, R89, 0.25 ;  /* 0x3e80000059007820 */ /* 0x000fe20000400000 */
[----:B------:R-:W-:Y:S01]  /*42d0*/  FSEL R11, R3, R94, P0 ;  /* 0x0000005e030b7208 */ /* 0x000fe20000000000 */
[----:B------:R-:W-:Y:S01]  /*42e0*/  FMUL R3, R90, 0.25 ;  /* 0x3e8000005a037820 */ /* 0x000fe20000400000 */
[----:B------:R-:W-:Y:S01]  /*42f0*/  FSETP.GEU.AND P3, PT, R23, 1.175494350822287508e-38, PT ;  /* 0x008000001700780b */ /* 0x000fe20003f6e000 */
[----:B------:R-:W2:Y:S01]  /*4300*/  S2R R104, SR_CTAID.X ;  /* 0x0000000000687919 */ /* 0x000ea20000002500 */
[----:B------:R-:W-:Y:S01]  /*4310*/  FSEL R89, R0, R89, P1 ;  /* 0x0000005900597208 */ /* 0x000fe20000800000 */
[----:B------:R-:W-:Y:S01]  /*4320*/  FMUL R0, R25, 8388608 ;  /* 0x4b00000019007820 */ /* 0x000fe20000400000 */
[----:B------:R-:W-:Y:S01]  /*4330*/  FSEL R15, R3, R90, P0 ;  /* 0x0000005a030f7208 */ /* 0x000fe20000000000 */
[----:B------:R-:W-:Y:S01]  /*4340*/  FMUL R3, R92, 0.25 ;  /* 0x3e8000005c037820 */ /* 0x000fe20000400000 */
[----:B------:R-:W-:Y:S01]  /*4350*/  FSEL R17, R5, R88, P1 ;  /* 0x0000005805117208 */ /* 0x000fe20000800000 */
[----:B------:R-:W3:Y:S01]  /*4360*/  LDC.64 R26, c[0x0][0x228] ;  /* 0x00008a00ff1a7b82 */ /* 0x000ee20000000a00 */
[----:B------:R-:W-:Y:S01]  /*4370*/  FSEL R22, R0, R25, !P2 ;  /* 0x0000001900167208 */ /* 0x000fe20005000000 */
[----:B------:R-:W-:Y:S01]  /*4380*/  ULDC.64 UR4, c[0x0][0x270] ;  /* 0x00009c0000047ab9 */ /* 0x000fe20000000a00 */
[----:B------:R-:W-:Y:S01]  /*4390*/  FSEL R13, R3, R92, P1 ;  /* 0x0000005c030d7208 */ /* 0x000fe20000800000 */
[----:B------:R-:W-:Y:S01]  /*43a0*/  UIMAD UR4, UR16, UR4, URZ ;  /* 0x00000004100472a4 */ /* 0x000fe2000f8e023f */
[C---:B0-----:R-:W-:Y:S01]  /*43b0*/  LOP3.LUT R4, R105.reuse, 0x7, RZ, 0xc0, !PT ;  /* 0x0000000769047812 */ /* 0x041fe200078ec0ff */
[C---:B------:R-:W-:Y:S01]  /*43c0*/  IMAD.SHL.U32 R2, R105.reuse, 0x4, RZ ;  /* 0x0000000469027824 */ /* 0x040fe200078e00ff */
[----:B------:R-:W-:Y:S01]  /*43d0*/  LOP3.LUT R10, R105, 0x8, RZ, 0xc0, !PT ;  /* 0x00000008690a7812 */ /* 0x000fe200078ec0ff */
[----:B------:R-:W-:Y:S01]  /*43e0*/  VIADD R0, R22, 0xc0cafb0d ;  /* 0xc0cafb0d16007836 */ /* 0x000fe20000000000 */
[----:B------:R-:W-:Y:S01]  /*43f0*/  LEA R7, R4, UR17, 0x4 ;  /* 0x0000001104077c11 */ /* 0x000fe2000f8e20ff */
[----:B------:R-:W-:Y:S01]  /*4400*/  USHF.L.U32 UR6, UR4, 0x1, URZ ;  /* 0x0000000104067899 */ /* 0x000fe2000800063f */
[----:B------:R-:W-:-:S02]  /*4410*/  LOP3.LUT R2, R2, 0x3c0, RZ, 0xc0, !PT ;  /* 0x000003c002027812 */ /* 0x000fc400078ec0ff */
[----:B------:R-:W-:Y:S01]  /*4420*/  LOP3.LUT R3, R0, 0xff800000, RZ, 0xc0, !PT ;  /* 0xff80000000037812 */ /* 0x000fe200078ec0ff */
[--C-:B------:R-:W-:Y:S01]  /*4430*/  IMAD R9, R4, -0x8, R7.reuse ;  /* 0xfffffff804097824 */ /* 0x100fe200078e0207 */
[----:B------:R-:W-:Y:S01]  /*4440*/  FSETP.GEU.AND P5, PT, |R25|, 1.175494350822287508e-38, PT ;  /* 0x008000001900780b */ /* 0x000fe20003fae200 */
[----:B------:R-:W-:Y:S01]  /*4450*/  IMAD R19, R10, 0x200, R7 ;  /* 0x000002000a137824 */ /* 0x000fe200078e0207 */
[C---:B------:R-:W-:Y:S01]  /*4460*/  FSETP.GEU.AND P4, PT, |R23|.reuse, 1.175494350822287508e-38, PT ;  /* 0x008000001700780b */ /* 0x040fe20003f8e200 */
[----:B------:R-:W-:Y:S02]  /*4470*/  IMAD.IADD R21, R2, 0x1, R9 ;  /* 0x0000000102157824 */ /* 0x000fe400078e0209 */
[----:B------:R-:W-:Y:S01]  /*4480*/  FMUL R2, R23, 8388608 ;  /* 0x4b00000017027820 */ /* 0x000fe20000400000 */
[----:B------:R-:W-:Y:S01]  /*4490*/  LOP3.LUT R4, R105, 0x1f0, RZ, 0xc0, !PT ;  /* 0x000001f069047812 */ /* 0x000fe200078ec0ff */
[----:B------:R-:W-:Y:S01]  /*44a0*/  @P1 FMUL R25, R25, 0.25 ;  /* 0x3e80000019191820 */ /* 0x000fe20000400000 */
[----:B------:R-:W-:-:S02]  /*44b0*/  FSEL R6, RZ, -23, P3 ;  /* 0xc1b80000ff067808 */ /* 0x000fc40001800000 */
[----:B------:R-:W-:Y:S01]  /*44c0*/  FSEL R28, R2, R23, !P3 ;  /* 0x00000017021c7208 */ /* 0x000fe20005800000 */
[----:B------:R-:W-:Y:S01]  /*44d0*/  IMAD R20, R4, 0x8, R19 ;  /* 0x0000000804147824 */ /* 0x000fe200078e0213 */
[----:B------:R-:W-:Y:S01]  /*44e0*/  FSEL R2, RZ, -23, P2 ;  /* 0xc1b80000ff027808 */ /* 0x000fe20001000000 */
[----:B------:R-:W-:Y:S01]  /*44f0*/  @P0 FMUL R23, R23, 0.25 ;  /* 0x3e80000017170820 */ /* 0x000fe20000400000 */
[----:B------:R-:W-:Y:S01]  /*4500*/  LEA.HI R0, R10, R21, RZ, 0x1f ;  /* 0x000000150a007211 */ /* 0x000fe200078ff8ff */
[----:B------:R-:W-:Y:S02]  /*4510*/  VIADD R5, R28, 0xc0cafb0d ;  /* 0xc0cafb0d1c057836 */ /* 0x000fe40000000000 */
[----:B------:R-:W-:Y:S01]  /*4520*/  @!P5 FMUL R25, R25, 16777216 ;  /* 0x4b8000001919d820 */ /* 0x000fe20000400000 */
[----:B------:R-:W-:Y:S01]  /*4530*/  @!P4 FMUL R23, R23, 16777216 ;  /* 0x4b8000001717c820 */ /* 0x000fe20000400000 */
[----:B------:R-:W-:Y:S01]  /*4540*/  @!P5 FMUL R93, R93, 16777216 ;  /* 0x4b8000005d5dd820 */ /* 0x000fe20000400000 */
[----:B------:R-:W-:Y:S01]  /*4550*/  @!P5 FMUL R13, R13, 16777216 ;  /* 0x4b8000000d0dd820 */ /* 0x000fe20000400000 */
[----:B------:R-:W-:Y:S01]  /*4560*/  LOP3.LUT R7, R5, 0xff800000, RZ, 0xc0, !PT ;  /* 0xff80000005077812 */ /* 0x000fe200078ec0ff */
[----:B------:R-:W0:Y:S01]  /*4570*/  MUFU.RCP R8, R25 ;  /* 0x0000001900087308 */ /* 0x000e220000001000 */
[----:B------:R-:W-:Y:S01]  /*4580*/  I2FP.F32.S32 R5, R3 ;  /* 0x0000000300057245 */ /* 0x000fe20000201400 */
[----:B------:R-:W-:Y:S01]  /*4590*/  IMAD.IADD R3, R22, 0x1, -R3 ;  /* 0x0000000116037824 */ /* 0x000fe200078e0a03 */
[----:B------:R-:W-:Y:S01]  /*45a0*/  I2FP.F32.S32 R9, R7 ;  /* 0x0000000700097245 */ /* 0x000fe20000201400 */
[----:B------:R-:W-:-:S02]  /*45b0*/  IMAD.IADD R7, R28, 0x1, -R7 ;  /* 0x000000011c077824 */ /* 0x000fc400078e0a07 */
[----:B------:R-:W-:Y:S01]  /*45c0*/  @!P5 FMUL R89, R89, 16777216 ;  /* 0x4b8000005959d820 */ /* 0x000fe20000400000 */
[----:B------:R-:W-:Y:S01]  /*45d0*/  FFMA.FTZ R2, R5, 1.1920928955078125e-07, R2 ;  /* 0x3400000005027823 */ /* 0x000fe20000010002 */
[----:B------:R-:W-:Y:S02]  /*45e0*/  IMAD.MOV.U32 R5, RZ, RZ, 0x3dc6b27f ;  /* 0x3dc6b27fff057424 */ /* 0x000fe400078e00ff */
[----:B------:R-:W-:Y:S01]  /*45f0*/  FADD R3, R3, -1 ;  /* 0xbf80000003037421 */ /* 0x000fe20000000000 */
[----:B------:R-:W-:Y:S01]  /*4600*/  FADD R10, R7, -1 ;  /* 0xbf800000070a7421 */ /* 0x000fe20000000000 */
[----:B------:R-:W-:Y:S01]  /*4610*/  FFMA.FTZ R9, R9, 1.1920928955078125e-07, R6 ;  /* 0x3400000009097823 */ /* 0x000fe20000010006 */
[----:B------:R-:W-:Y:S01]  /*4620*/  @!P5 FMUL R17, R17, 16777216 ;  /* 0x4b8000001111d820 */ /* 0x000fe20000400000 */
[-C--:B------:R-:W-:Y:S01]  /*4630*/  FFMA.FTZ R4, R3, R5.reuse, -0.16845393180847167969 ;  /* 0xbe2c7f3003047423 */ /* 0x080fe20000010005 */
[C---:B------:R-:W-:Y:S01]  /*4640*/  FFMA.FTZ R5, R10.reuse, R5, -0.16845393180847167969 ;  /* 0xbe2c7f300a057423 */ /* 0x040fe20000010005 */
[----:B------:R-:W4:Y:S01]  /*4650*/  MUFU.RCP R6, R23 ;  /* 0x0000001700067308 */ /* 0x000f220000001000 */
[----:B------:R-:W-:Y:S01]  /*4660*/  @!P4 FMUL R95, R95, 16777216 ;  /* 0x4b8000005f5fc820 */ /* 0x000fe20000400000 */
[----:B------:R-:W-:Y:S01]  /*4670*/  FFMA.FTZ R4, R3, R4, 0.1716887056827545166 ;  /* 0x3e2fcf2a03047423 */ /* 0x000fe20000010004 */
[C---:B------:R-:W-:Y:S01]  /*4680*/  FFMA.FTZ R5, R10.reuse, R5, 0.1716887056827545166 ;  /* 0x3e2fcf2a0a057423 */ /* 0x040fe20000010005 */
[----:B------:R-:W-:Y:S01]  /*4690*/  @!P4 FMUL R11, R11, 16777216 ;  /* 0x4b8000000b0bc820 */ /* 0x000fe20000400000 */
[----:B------:R-:W-:Y:S01]  /*46a0*/  @!P4 FMUL R91, R91, 16777216 ;  /* 0x4b8000005b5bc820 */ /* 0x000fe20000400000 */
[----:B------:R-:W-:Y:S01]  /*46b0*/  FFMA.FTZ R4, R3, R4, -0.17900948226451873779 ;  /* 0xbe374e4303047423 */ /* 0x000fe20000010004 */
[----:B------:R-:W-:Y:S01]  /*46c0*/  FFMA.FTZ R5, R10, R5, -0.17900948226451873779 ;  /* 0xbe374e430a057423 */ /* 0x000fe20000010005 */
[----:B------:R-:W-:Y:S01]  /*46d0*/  @!P4 FMUL R15, R15, 16777216 ;  /* 0x4b8000000f0fc820 */ /* 0x000fe20000400000 */
[----:B0-----:R-:W-:Y:S01]  /*46e0*/  FMUL R93, R8, R93 ;  /* 0x0000005d085d7220 */ /* 0x001fe20000400000 */
[C---:B------:R-:W-:Y:S01]  /*46f0*/  FFMA.FTZ R4, R3.reuse, R4, 0.20512372255325317383 ;  /* 0x3e520bf403047423 */ /* 0x040fe20000010004 */
[----:B------:R-:W-:Y:S01]  /*4700*/  FFMA.FTZ R5, R10, R5, 0.20512372255325317383 ;  /* 0x3e520bf40a057423 */ /* 0x000fe20000010005 */
[C---:B------:R-:W-:Y:S01]  /*4710*/  FMUL R13, R8.reuse, R13 ;  /* 0x0000000d080d7220 */ /* 0x040fe20000400000 */
[----:B------:R-:W-:Y:S01]  /*4720*/  FMUL R16, R8, R89 ;  /* 0x0000005908107220 */ /* 0x000fe20000400000 */
[C---:B------:R-:W-:Y:S01]  /*4730*/  FFMA.FTZ R4, R3.reuse, R4, -0.24046532809734344482 ;  /* 0xbe763c8b03047423 */ /* 0x040fe20000010004 */
[----:B------:R-:W-:Y:S01]  /*4740*/  FFMA.FTZ R5, R10, R5, -0.24046532809734344482 ;  /* 0xbe763c8b0a057423 */ /* 0x000fe20000010005 */
[----:B------:R-:W-:Y:S01]  /*4750*/  FMUL R8, R8, R17 ;  /* 0x0000001108087220 */ /* 0x000fe20000400000 */
[----:B----4-:R-:W-:Y:S01]  /*4760*/  FMUL R95, R6, R95 ;  /* 0x0000005f065f7220 */ /* 0x010fe20000400000 */
[C---:B------:R-:W-:Y:S01]  /*4770*/  FFMA.FTZ R4, R3.reuse, R4, 0.28857114911079406738 ;  /* 0x3e93bf9903047423 */ /* 0x040fe20000010004 */
[----:B------:R-:W-:Y:S01]  /*4780*/  FFMA.FTZ R5, R10, R5, 0.28857114911079406738 ;  /* 0x3e93bf990a057423 */ /* 0x000fe20000010005 */
[C---:B------:R-:W-:Y:S01]  /*4790*/  FMUL R11, R6.reuse, R11 ;  /* 0x0000000b060b7220 */ /* 0x040fe20000400000 */
[C---:B------:R-:W-:Y:S01]  /*47a0*/  FMUL R12, R6.reuse, R91 ;  /* 0x0000005b060c7220 */ /* 0x040fe20000400000 */
[----:B------:R-:W-:Y:S01]  /*47b0*/  FFMA.FTZ R4, R3, R4, -0.36067417263984680176 ;  /* 0xbeb8aa4903047423 */ /* 0x000fe20000010004 */
[----:B------:R-:W-:Y:S01]  /*47c0*/  FMUL R14, R6, R15 ;  /* 0x0000000f060e7220 */ /* 0x000fe20000400000 */
[----:B------:R-:W-:Y:S01]  /*47d0*/  FFMA.FTZ R7, R10, R5, -0.36067417263984680176 ;  /* 0xbeb8aa490a077423 */ /* 0x000fe20000010005 */
[----:B------:R-:W-:Y:S01]  /*47e0*/  F2FP.F16.F32.PACK_AB R5, R93, R16 ;  /* 0x000000105d05723e */ /* 0x000fe200000000ff */
[----:B------:R-:W-:Y:S01]  /*47f0*/  FFMA.FTZ R6, R3, R4, 0.48089820146560668945 ;  /* 0x3ef6384a03067423 */ /* 0x000fe20000010004 */
[----:B------:R-:W-:-:S02]  /*4800*/  F2FP.F16.F32.PACK_AB R4, R13, R8 ;  /* 0x000000080d04723e */ /* 0x000fc400000000ff */
[----:B------:R-:W-:Y:S01]  /*4810*/  SHF.R.U32.HI R13, RZ, 0x8, R105 ;  /* 0x00000008ff0d7819 */ /* 0x000fe20000011669 */
[----:B------:R-:W-:Y:S01]  /*4820*/  FFMA.FTZ R8, R3, R6, -0.72134751081466674805 ;  /* 0xbf38aa3b03087423 */ /* 0x000fe20000010006 */
[----:B------:R-:W-:Y:S01]  /*4830*/  F2FP.F16.F32.PACK_AB R6, R11, R14 ;  /* 0x0000000e0b06723e */ /* 0x000fe200000000ff */
[C---:B------:R-:W-:Y:S01]  /*4840*/  FFMA.FTZ R11, R10.reuse, R7, 0.48089820146560668945 ;  /* 0x3ef6384a0a0b7423 */ /* 0x040fe20000010007 */
[----:B------:R-:W-:Y:S01]  /*4850*/  F2FP.F16.F32.PACK_AB R7, R95, R12 ;  /* 0x0000000c5f07723e */ /* 0x000fe200000000ff */
[----:B------:R-:W-:Y:S01]  /*4860*/  FMUL R8, R3, R8 ;  /* 0x0000000803087220 */ /* 0x000fe20000400000 */
[----:B------:R-:W-:Y:S01]  /*4870*/  SGXT.U32 R13, R13, 0x1 ;  /* 0x000000010d0d781a */ /* 0x000fe20000000000 */
[----:B------:R-:W-:Y:S01]  /*4880*/  FFMA.FTZ R11, R10, R11, -0.72134751081466674805 ;  /* 0xbf38aa3b0a0b7423 */ /* 0x000fe2000001000b */
[----:B------:R-:W-:Y:S01]  /*4890*/  ISETP.GE.U32.AND P1, PT, R22, 0x7f800000, PT ;  /* 0x7f8000001600780c */ /* 0x000fe20003f26070 */
[----:B------:R-:W-:Y:S01]  /*48a0*/  STSM.16.M88.4 [R20], R4 ;  /* 0x0000000414007844 */ /* 0x000fe20000000200 */
[----:B------:R-:W-:Y:S01]  /*48b0*/  FMUL R8, R3, R8 ;  /* 0x0000000803087220 */ /* 0x000fe20000400000 */
[----:B------:R-:W-:Y:S01]  /*48c0*/  FMUL R11, R10, R11 ;  /* 0x0000000b0a0b7220 */ /* 0x000fe20000400000 */
[----:B-1----:R-:W-:Y:S01]  /*48d0*/  IMAD R13, R13, R30, RZ ;  /* 0x0000001e0d0d7224 */ /* 0x002fe200078e02ff */
[----:B------:R-:W-:Y:S01]  /*48e0*/  BAR.SYNC.DEFER_BLOCKING 0x0 ;  /* 0x0000000000007b1d */ /* 0x000fe20000010000 */
[----:B------:R-:W-:Y:S01]  /*48f0*/  FFMA.FTZ R3, R3, 1.4426950216293334961, R8 ;  /* 0x3fb8aa3b03037823 */ /* 0x000fe20000010008 */
[----:B------:R-:W-:-:S02]  /*4900*/  IMAD.SHL.U32 R8, R105, 0x10, RZ ;  /* 0x0000001069087824 */ /* 0x000fc400078e00ff */
[----:B------:R-:W-:Y:S01]  /*4910*/  FMUL R11, R10, R11 ;  /* 0x0000000b0a0b7220 */ /* 0x000fe20000400000 */
[----:B------:R-:W-:Y:S01]  /*4920*/  ISETP.GE.U32.AND P2, PT, R28, 0x7f800000, PT ;  /* 0x7f8000001c00780c */ /* 0x000fe20003f46070 */
[----:B------:R-:W-:Y:S01]  /*4930*/  FADD R19, R2, R3 ;  /* 0x0000000302137221 */ /* 0x000fe20000000000 */
[----:B--2---:R-:W-:Y:S01]  /*4940*/  PRMT R104, R105, 0x6540, R104 ;  /* 0x0000654069687816 */ /* 0x004fe20000000068 */
[----:B------:R-:W-:Y:S01]  /*4950*/  FFMA.FTZ R10, R10, 1.4426950216293334961, R11 ;  /* 0x3fb8aa3b0a0a7823 */ /* 0x000fe2000001000b */
[----:B------:R-:W-:Y:S01]  /*4960*/  LOP3.LUT R8, R8, 0x1ff0, RZ, 0xc0, !PT ;  /* 0x00001ff008087812 */ /* 0x000fe200078ec0ff */
[----:B------:R-:W-:Y:S01]  /*4970*/  IMAD R11, R30, 0x2, R13 ;  /* 0x000000021e0b7824 */ /* 0x000fe200078e020d */
[----:B------:R-:W-:Y:S01]  /*4980*/  FSETP.NEU.AND P0, PT, R22, RZ, PT ;  /* 0x000000ff1600720b */ /* 0x000fe20003f0d000 */
[----:B------:R-:W-:Y:S02]  /*4990*/  @P1 IMAD.MOV.U32 R3, RZ, RZ, 0x7f800000 ;  /* 0x7f800000ff031424 */ /* 0x000fe400078e00ff */
[----:B------:R-:W-:Y:S01]  /*49a0*/  FADD R24, R9, R10 ;  /* 0x0000000a09187221 */ /* 0x000fe20000000000 */
[----:B------:R-:W-:-:S02]  /*49b0*/  IMAD R15, R30, 0x2, R11 ;  /* 0x000000021e0f7824 */ /* 0x000fc400078e020b */
[----:B------:R-:W-:Y:S02]  /*49c0*/  IMAD R2, R104, UR5, RZ ;  /* 0x0000000568027c24 */ /* 0x000fe4000f8e02ff */
[----:B------:R-:W-:Y:S01]  /*49d0*/  @P1 FFMA.FTZ R19, R22, R3, +INF ;  /* 0x7f80000016131423 */ /* 0x000fe20000010003 */
[----:B------:R-:W-:Y:S01]  /*49e0*/  IMAD R17, R30, 0x2, R15 ;  /* 0x000000021e117824 */ /* 0x000fe200078e020f */
[----:B------:R-:W-:Y:S01]  /*49f0*/  UIMAD.WIDE UR4, UR4, 0x2, URZ ;  /* 0x00000002040478a5 */ /* 0x000fe2000f8e023f */
[----:B------:R-:W-:Y:S01]  /*4a00*/  IMAD.SHL.U32 R3, R2, 0x2, RZ ;  /* 0x0000000202037824 */ /* 0x000fe200078e00ff */
[----:B------:R-:W-:Y:S01]  /*4a10*/  FSETP.NEU.AND P1, PT, R28, RZ, PT ;  /* 0x000000ff1c00720b */ /* 0x000fe20003f2d000 */
[----:B------:R-:W-:Y:S02]  /*4a20*/  IMAD R21, R30, 0x2, R17 ;  /* 0x000000021e157824 */ /* 0x000fe400078e0211 */
[----:B------:R-:W-:Y:S01]  /*4a30*/  @P2 IMAD.MOV.U32 R9, RZ, RZ, 0x7f800000 ;  /* 0x7f800000ff092424 */ /* 0x000fe200078e00ff */
[----:B------:R0:W1:Y:S01]  /*4a40*/  LDS.128 R4, [R8+UR17] ;  /* 0x0000001108047984 */ /* 0x0000620008000c00 */
[----:B------:R-:W-:Y:S01]  /*4a50*/  IMAD.HI R2, R2, 0x2, RZ ;  /* 0x0000000202027827 */ /* 0x000fe200078e02ff */
[----:B---3--:R-:W-:-:S03]  /*4a60*/  IADD3 R22, P3, P4, R3, UR6, R26 ;  /* 0x0000000603167c10 */ /* 0x008fc6000fc7e01a */
[----:B------:R-:W-:Y:S01]  /*4a70*/  @P2 FFMA.FTZ R24, R28, R9, +INF ;  /* 0x7f8000001c182423 */ /* 0x000fe20000010009 */
[----:B------:R-:W-:Y:S01]  /*4a80*/  ULDC UR4, c[0x0][0x27c] ;  /* 0x00009f0000047ab9 */ /* 0x000fe20000000800 */
[----:B------:R-:W-:Y:S01]  /*4a90*/  IMAD R23, R30, 0x2, R21 ;  /* 0x000000021e177824 */ /* 0x000fe200078e0215 */
[----:B------:R-:W-:Y:S01]  /*4aa0*/  IADD3.X R28, R2, UR5, R27, P3, P4 ;  /* 0x00000005021c7c10 */ /* 0x000fe20009fe841b */
[----:B------:R-:W-:Y:S01]  /*4ab0*/  UIMAD UR4, UR16, UR4, URZ ;  /* 0x00000004100472a4 */ /* 0x000fe2000f8e023f */
[-C--:B------:R-:W-:Y:S01]  /*4ac0*/  LEA R2, P3, R13, R22.reuse, 0x1 ;  /* 0x000000160d027211 */ /* 0x080fe200078608ff */
[C---:B------:R-:W-:Y:S01]  /*4ad0*/  IMAD R25, R30.reuse, 0x2, R23 ;  /* 0x000000021e197824 */ /* 0x040fe200078e0217 */
[-C--:B0-----:R-:W-:Y:S01]  /*4ae0*/  LEA R8, P6, R11, R22.reuse, 0x1 ;  /* 0x000000160b087211 */ /* 0x081fe200078c08ff */
[----:B------:R-:W-:Y:S01]  /*4af0*/  USHF.L.U32 UR6, UR4, 0x2, URZ ;  /* 0x0000000204067899 */ /* 0x000fe2000800063f */
[----:B------:R-:W-:Y:S01]  /*4b00*/  LEA R10, P5, R15, R22, 0x1 ;  /* 0x000000160f0a7211 */ /* 0x000fe200078a08ff */
[----:B------:R-:W-:Y:S01]  /*4b10*/  IMAD R26, R30, 0x2, R25 ;  /* 0x000000021e1a7824 */ /* 0x000fe200078e0219 */
[-C--:B------:R-:W-:Y:S01]  /*4b20*/  LEA.HI.X.SX32 R3, R13, R28.reuse, 0x1, P3 ;  /* 0x0000001c0d037211 */ /* 0x080fe200018f0eff */
[----:B------:R-:W-:Y:S01]  /*4b30*/  UIMAD.WIDE UR4, UR4, 0x4, URZ ;  /* 0x00000004040478a5 */ /* 0x000fe2000f8e023f */
[----:B------:R-:W-:-:S02]  /*4b40*/  LEA.HI.X.SX32 R9, R11, R28, 0x1, P6 ;  /* 0x0000001c0b097211 */ /* 0x000fc400030f0eff */
[----:B------:R-:W-:Y:S02]  /*4b50*/  LEA R12, P2, R17, R22, 0x1 ;  /* 0x00000016110c7211 */ /* 0x000fe400078408ff */
[----:B------:R-:W-:Y:S02]  /*4b60*/  LEA.HI.X.SX32 R11, R15, R28, 0x1, P5 ;  /* 0x0000001c0f0b7211 */ /* 0x000fe400028f0eff */
[-C--:B------:R-:W-:Y:S02]  /*4b70*/  LEA R14, P4, R21, R22.reuse, 0x1 ;  /* 0x00000016150e7211 */ /* 0x080fe400078808ff */
[-C--:B------:R-:W-:Y:S02]  /*4b80*/  LEA R16, P3, R23, R22.reuse, 0x1 ;  /* 0x0000001617107211 */ /* 0x080fe400078608ff */
[-C--:B------:R-:W-:Y:S02]  /*4b90*/  LEA R20, P6, R25, R22.reuse, 0x1 ;  /* 0x0000001619147211 */ /* 0x080fe400078c08ff */
[----:B------:R-:W-:-:S02]  /*4ba0*/  LEA R22, P5, R26, R22, 0x1 ;  /* 0x000000161a167211 */ /* 0x000fc400078a08ff */
[-C--:B------:R-:W-:Y:S02]  /*4bb0*/  LEA.HI.X.SX32 R13, R17, R28.reuse, 0x1, P2 ;  /* 0x0000001c110d7211 */ /* 0x080fe400010f0eff */
[-C--:B------:R-:W-:Y:S02]  /*4bc0*/  LEA.HI.X.SX32 R15, R21, R28.reuse, 0x1, P4 ;  /* 0x0000001c150f7211 */ /* 0x080fe400020f0eff */
[-C--:B------:R-:W-:Y:S02]  /*4bd0*/  LEA.HI.X.SX32 R17, R23, R28.reuse, 0x1, P3 ;  /* 0x0000001c17117211 */ /* 0x080fe400018f0eff */
[-C--:B------:R-:W-:Y:S02]  /*4be0*/  LEA.HI.X.SX32 R21, R25, R28.reuse, 0x1, P6 ;  /* 0x0000001c19157211 */ /* 0x080fe400030f0eff */
[----:B------:R-:W-:Y:S01]  /*4bf0*/  LEA.HI.X.SX32 R23, R26, R28, 0x1, P5 ;  /* 0x0000001c1a177211 */ /* 0x000fe200028f0eff */
[----:B-1----:R0:W-:Y:S01]  /*4c00*/  STG.E.U16 desc[UR20][R2.64], R4 ;  /* 0x0000000402007986 */ /* 0x0021e2000c101514 */
[----:B------:R-:W-:Y:S01]  /*4c10*/  PRMT R25, R6, 0x7632, R25 ;  /* 0x0000763206197816 */ /* 0x000fe20000000019 */
[----:B------:R-:W1:Y:S01]  /*4c20*/  LDC.64 R26, c[0x0][0x230] ;  /* 0x00008c00ff1a7b82 */ /* 0x000e620000000a00 */
[----:B------:R-:W-:Y:S01]  /*4c30*/  PRMT R28, R7, 0x7632, R28 ;  /* 0x00007632071c7816 */ /* 0x000fe2000000001c */
[----:B------:R2:W-:Y:S01]  /*4c40*/  STG.E.U16 desc[UR20][R8.64], R5 ;  /* 0x0000000508007986 */ /* 0x0005e2000c101514 */
[----:B------:R-:W-:-:S03]  /*4c50*/  LOP3.LUT P2, RZ, R105, 0x100, RZ, 0xc0, !PT ;  /* 0x0000010069ff7812 */ /* 0x000fc6000784c0ff */
[----:B------:R3:W-:Y:S04]  /*4c60*/  STG.E.U16 desc[UR20][R10.64], R6 ;  /* 0x000000060a007986 */ /* 0x0007e8000c101514 */
[----:B------:R4:W-:Y:S01]  /*4c70*/  STG.E.U16 desc[UR20][R12.64], R7 ;  /* 0x000000070c007986 */ /* 0x0009e2000c101514 */
[----:B0-----:R-:W-:Y:S02]  /*4c80*/  FSEL R2, R19, -INF , P0 ;  /* 0xff80000013027808 */ /* 0x001fe40000000000 */
[----:B------:R-:W-:Y:S02]  /*4c90*/  FSEL R3, R24, -INF , P1 ;  /* 0xff80000018037808 */ /* 0x000fe40000800000 */
[----:B--2---:R-:W-:Y:S01]  /*4ca0*/  PRMT R9, R4, 0x7632, R9 ;  /* 0x0000763204097816 */ /* 0x004fe20000000009 */
[----:B------:R-:W-:Y:S01]  /*4cb0*/  FFMA R4, R2, 0.69314718246459960938, R75 ;  /* 0x3f31721802047823 */ /* 0x000fe2000000004b */
[----:B---3--:R-:W-:Y:S01]  /*4cc0*/  PRMT R11, R5, 0x7632, R11 ;  /* 0x00007632050b7816 */ /* 0x008fe2000000000b */
[----:B------:R-:W-:-:S02]  /*4cd0*/  IMAD.SHL.U32 R6, R105, 0x2, RZ ;  /* 0x0000000269067824 */ /* 0x000fc400078e00ff */
[----:B------:R0:W-:Y:S01]  /*4ce0*/  STG.E.U16 desc[UR20][R14.64], R9 ;  /* 0x000000090e007986 */ /* 0x0001e2000c101514 */
[----:B------:R-:W-:Y:S01]  /*4cf0*/  FFMA R5, R3, 0.69314718246459960938, R18 ;  /* 0x3f31721803057823 */ /* 0x000fe20000000012 */
[----:B------:R-:W-:Y:S02]  /*4d00*/  IMAD.SHL.U32 R3, R104, 0x4, RZ ;  /* 0x0000000468037824 */ /* 0x000fe400078e00ff */
[----:B------:R0:W-:Y:S01]  /*4d10*/  STG.E.U16 desc[UR20][R16.64], R11 ;  /* 0x0000000b10007986 */ /* 0x0001e2000c101514 */
[----:B----4-:R-:W-:Y:S01]  /*4d20*/  LOP3.LUT R7, R6, 0x3f8, RZ, 0xc0, !PT ;  /* 0x000003f806077812 */ /* 0x010fe200078ec0ff */
[----:B------:R-:W-:Y:S01]  /*4d30*/  IMAD.HI R6, R104, 0x4, RZ ;  /* 0x0000000468067827 */ /* 0x000fe200078e02ff */
[----:B-1----:R-:W-:Y:S01]  /*4d40*/  IADD3 R2, P0, P1, R3, UR6, R26 ;  /* 0x0000000603027c10 */ /* 0x002fe2000f91e01a */
[----:B------:R0:W-:Y:S03]  /*4d50*/  STG.E.U16 desc[UR20][R20.64], R25 ;  /* 0x0000001914007986 */ /* 0x0001e6000c101514 */
[----:B------:R-:W-:Y:S01]  /*4d60*/  IADD3.X R3, R6, UR5, R27, P0, P1 ;  /* 0x0000000506037c10 */ /* 0x000fe200087e241b */
[----:B------:R0:W-:Y:S01]  /*4d70*/  STG.E.U16 desc[UR20][R22.64], R28 ;  /* 0x0000001c16007986 */ /* 0x0001e2000c101514 */
[----:B------:R-:W-:Y:S06]  /*4d80*/  BAR.SYNC.DEFER_BLOCKING 0x0 ;  /* 0x0000000000007b1d */ /* 0x000fec0000010000 */
[----:B------:R0:W-:Y:S02]  /*4d90*/  STS.64 [R7+UR17], R4 ;  /* 0x0000000407007988 */ /* 0x0001e40008000a11 */
[----:B------:R-:W-:Y:S06]  /*4da0*/  BAR.SYNC.DEFER_BLOCKING 0x0 ;  /* 0x0000000000007b1d */ /* 0x000fec0000010000 */
[----:B------:R-:W-:Y:S05]  /*4db0*/  @P2 EXIT ;  /* 0x000000000000294d */ /* 0x000fea0003800000 */
[----:B0-----:R-:W0:Y:S04]  /*4dc0*/  LDS R5, [R0] ;  /* 0x0000000000057984 */ /* 0x001e280000000800 */
[----:B0-----:R-:W-:Y:S01]  /*4dd0*/  STG.E desc[UR20][R2.64], R5 ;  /* 0x0000000502007986 */ /* 0x001fe2000c101914 */
[----:B------:R-:W-:Y:S05]  /*4de0*/  EXIT ;  /* 0x000000000000794d */ /* 0x000fea0003800000 */
.L_x_2:
[----:B------:R-:W-:-:S00]  /*4df0*/  BRA `(.L_x_2) ;  /* 0xfffffffc00fc7947 */ /* 0x000fc0000383ffff */
[----:B------:R-:W-:-:S00]  /*4e00*/  NOP ;  /* 0x0000000000007918 */ /* 0x000fc00000000000 */
[----:B------:R-:W-:-:S00]  /*4e10*/  NOP ;  /* 0x0000000000007918 */ /* 0x000fc00000000000 */
[----:B------:R-:W-:-:S00]  /*4e20*/  NOP ;  /* 0x0000000000007918 */ /* 0x000fc00000000000 */
[----:B------:R-:W-:-:S00]  /*4e30*/  NOP ;  /* 0x0000000000007918 */ /* 0x000fc00000000000 */
[----:B------:R-:W-:-:S00]  /*4e40*/  NOP ;  /* 0x0000000000007918 */ /* 0x000fc00000000000 */
[----:B------:R-:W-:-:S00]  /*4e50*/  NOP ;  /* 0x0000000000007918 */ /* 0x000fc00000000000 */
[----:B------:R-:W-:-:S00]  /*4e60*/  NOP ;  /* 0x0000000000007918 */ /* 0x000fc00000000000 */
[----:B------:R-:W-:-:S00]  /*4e70*/  NOP ;  /* 0x0000000000007918 */ /* 0x000fc00000000000 */
.L_x_3:


//--------------------- .nv.global.init           --------------------------
	.section	.nv.global.init,"aw",@progbits
.nv.global.init:
	.type		_$_str,@object
	.size		_$_str,(.L_0 - _$_str)
_$_str:
        /*0000*/ 	.byte	0x5f, 0x5f, 0x43, 0x55, 0x44, 0x41, 0x5f, 0x46, 0x54, 0x5a, 0x00
.L_0:


//--------------------- .nv.shared.attn_fwd       --------------------------
	.section	.nv.shared.attn_fwd,"aw",@nobits
	.sectionflags	@""
	.align	16
	.zero		1024


//--------------------- .nv.shared.reserved.0     --------------------------
	.section	.nv.shared.reserved.0,"aw",@nobits
	.weak		__nv_reservedSMEM_offset_0_alias
	.size		__nv_reservedSMEM_offset_0_alias, 0, 0
	.other		__nv_reservedSMEM_offset_0_alias,@"STO_CUDA_RESERVED_SHARED STV_DEFAULT"
__nv_reservedSMEM_offset_0_alias:
	.zero		0


//--------------------- .nv.constant0.attn_fwd    --------------------------
	.section	.nv.constant0.attn_fwd,"a",@progbits
	.sectionflags	@""
	.align	4
.nv.constant0.attn_fwd:
	.zero		664


//--------------------- SYMBOLS --------------------------

	.type		.nv.reservedSmem.offset0,@object
	.size		.nv.reservedSmem.offset0,0x4
